//
// Generated by NVIDIA NVVM Compiler
//
// Compiler Build ID: CL-36424714
// Cuda compilation tools, release 13.0, V13.0.88
// Based on NVVM 20.0.0
//

.version 9.0
.target sm_100
.address_size 64

	// .globl	_Z24processMandelbrotElementPdS_S_S_S_S_S_ddddd

.visible .entry _Z24processMandelbrotElementPdS_S_S_S_S_S_ddddd(
	.param .u64 .ptr .align 1 _Z24processMandelbrotElementPdS_S_S_S_S_S_ddddd_param_0,
	.param .u64 .ptr .align 1 _Z24processMandelbrotElementPdS_S_S_S_S_S_ddddd_param_1,
	.param .u64 .ptr .align 1 _Z24processMandelbrotElementPdS_S_S_S_S_S_ddddd_param_2,
	.param .u64 .ptr .align 1 _Z24processMandelbrotElementPdS_S_S_S_S_S_ddddd_param_3,
	.param .u64 .ptr .align 1 _Z24processMandelbrotElementPdS_S_S_S_S_S_ddddd_param_4,
	.param .u64 .ptr .align 1 _Z24processMandelbrotElementPdS_S_S_S_S_S_ddddd_param_5,
	.param .u64 .ptr .align 1 _Z24processMandelbrotElementPdS_S_S_S_S_S_ddddd_param_6,
	.param .f64 _Z24processMandelbrotElementPdS_S_S_S_S_S_ddddd_param_7,
	.param .f64 _Z24processMandelbrotElementPdS_S_S_S_S_S_ddddd_param_8,
	.param .f64 _Z24processMandelbrotElementPdS_S_S_S_S_S_ddddd_param_9,
	.param .f64 _Z24processMandelbrotElementPdS_S_S_S_S_S_ddddd_param_10,
	.param .f64 _Z24processMandelbrotElementPdS_S_S_S_S_S_ddddd_param_11
)
{
	.reg .pred 	%p<7>;
	.reg .b32 	%r<20>;
	.reg .b64 	%rd<55>;
	.reg .b64 	%fd<52>;

	ld.param.u64 	%rd10, [_Z24processMandelbrotElementPdS_S_S_S_S_S_ddddd_param_0];
	ld.param.u64 	%rd11, [_Z24processMandelbrotElementPdS_S_S_S_S_S_ddddd_param_1];
	ld.param.u64 	%rd12, [_Z24processMandelbrotElementPdS_S_S_S_S_S_ddddd_param_2];
	ld.param.u64 	%rd13, [_Z24processMandelbrotElementPdS_S_S_S_S_S_ddddd_param_3];
	ld.param.f64 	%fd1, [_Z24processMandelbrotElementPdS_S_S_S_S_S_ddddd_param_8];
	ld.param.f64 	%fd4, [_Z24processMandelbrotElementPdS_S_S_S_S_S_ddddd_param_11];
	cvta.to.global.u64 	%rd1, %rd11;
	cvta.to.global.u64 	%rd2, %rd12;
	cvta.to.global.u64 	%rd3, %rd13;
	cvta.to.global.u64 	%rd4, %rd10;
	mov.u32 	%r8, %ctaid.x;
	mov.u32 	%r9, %ctaid.y;
	mov.u32 	%r10, %nctaid.x;
	mad.lo.s32 	%r1, %r9, %r10, %r8;
	mov.u32 	%r11, %tid.x;
	mov.u32 	%r12, %ntid.x;
	mov.u32 	%r13, %tid.y;
	mad.lo.s32 	%r2, %r12, %r13, %r11;
	mov.u32 	%r14, %ntid.y;
	mul.lo.s32 	%r3, %r12, %r14;
	mov.u32 	%r15, %nctaid.y;
	mul.lo.s32 	%r4, %r10, %r15;
	add.s32 	%r5, %r3, -1;
	mad.lo.s32 	%r6, %r1, %r5, %r2;
	add.s32 	%r7, %r6, %r1;
	setp.ge.u32 	%p1, %r2, %r5;
	@%p1 bra 	$L__BB0_6;
	setp.gt.s32 	%p2, %r1, 0;
	@%p2 bra 	$L__BB0_3;
	cvt.s64.s32 	%rd33, %r6;
	cvt.u64.u32 	%rd34, %r3;
	add.s64 	%rd35, %rd33, %rd34;
	shl.b64 	%rd36, %rd35, 3;
	add.s64 	%rd37, %rd4, %rd36;
	ld.global.f64 	%fd20, [%rd37+-8];
	mul.wide.s32 	%rd38, %r6, 8;
	add.s64 	%rd39, %rd3, %rd38;
	st.global.f64 	[%rd39], %fd20;
	bra.uni 	$L__BB0_6;
$L__BB0_3:
	add.s32 	%r16, %r4, -1;
	setp.lt.s32 	%p3, %r1, %r16;
	@%p3 bra 	$L__BB0_5;
	cvt.s64.s32 	%rd14, %r6;
	cvt.u64.u32 	%rd15, %r3;
	sub.s64 	%rd16, %rd14, %rd15;
	shl.b64 	%rd17, %rd16, 3;
	add.s64 	%rd18, %rd4, %rd17;
	ld.global.f64 	%fd5, [%rd18+8];
	mul.wide.s32 	%rd19, %r6, 8;
	add.s64 	%rd20, %rd3, %rd19;
	st.global.f64 	[%rd20], %fd5;
	bra.uni 	$L__BB0_6;
$L__BB0_5:
	ld.param.f64 	%fd51, [_Z24processMandelbrotElementPdS_S_S_S_S_S_ddddd_param_10];
	ld.param.u64 	%rd53, [_Z24processMandelbrotElementPdS_S_S_S_S_S_ddddd_param_5];
	cvta.to.global.u64 	%rd21, %rd53;
	cvt.s64.s32 	%rd22, %r6;
	mul.wide.s32 	%rd23, %r6, 8;
	add.s64 	%rd24, %rd4, %rd23;
	ld.global.f64 	%fd6, [%rd24];
	div.rn.f64 	%fd7, %fd4, %fd1;
	cvt.u64.u32 	%rd25, %r3;
	sub.s64 	%rd26, %rd22, %rd25;
	shl.b64 	%rd27, %rd26, 3;
	add.s64 	%rd28, %rd21, %rd27;
	ld.global.f64 	%fd8, [%rd28+8];
	add.s64 	%rd29, %rd21, %rd23;
	ld.global.f64 	%fd9, [%rd29];
	add.f64 	%fd10, %fd8, %fd9;
	mul.f64 	%fd11, %fd7, %fd10;
	fma.rn.f64 	%fd12, %fd11, 0dBFE0000000000000, %fd6;
	mul.f64 	%fd13, %fd1, %fd51;
	div.rn.f64 	%fd14, %fd4, %fd13;
	add.s64 	%rd30, %rd2, %rd23;
	ld.global.f64 	%fd15, [%rd30];
	add.s64 	%rd31, %rd2, %rd27;
	ld.global.f64 	%fd16, [%rd31+8];
	sub.f64 	%fd17, %fd15, %fd16;
	mul.f64 	%fd18, %fd14, %fd17;
	sub.f64 	%fd19, %fd12, %fd18;
	add.s64 	%rd32, %rd3, %rd23;
	st.global.f64 	[%rd32], %fd19;
$L__BB0_6:
	add.s32 	%r17, %r4, -1;
	setp.ge.s32 	%p4, %r1, %r17;
	@%p4 bra 	$L__BB0_11;
	ld.param.u64 	%rd54, [_Z24processMandelbrotElementPdS_S_S_S_S_S_ddddd_param_6];
	ld.param.u64 	%rd52, [_Z24processMandelbrotElementPdS_S_S_S_S_S_ddddd_param_4];
	cvta.to.global.u64 	%rd5, %rd52;
	cvta.to.global.u64 	%rd6, %rd54;
	setp.ne.s32 	%p5, %r2, 0;
	@%p5 bra 	$L__BB0_9;
	ld.param.f64 	%fd50, [_Z24processMandelbrotElementPdS_S_S_S_S_S_ddddd_param_9];
	mul.wide.s32 	%rd46, %r7, 8;
	add.s64 	%rd47, %rd1, %rd46;
	ld.global.f64 	%fd40, [%rd47];
	div.rn.f64 	%fd41, %fd4, %fd1;
	mul.wide.s32 	%rd48, %r6, 8;
	add.s64 	%rd49, %rd6, %rd48;
	ld.global.f64 	%fd42, [%rd49];
	fma.rn.f64 	%fd43, %fd41, %fd42, %fd40;
	mul.f64 	%fd44, %fd4, 0d4010000000000000;
	mul.f64 	%fd45, %fd1, %fd50;
	div.rn.f64 	%fd46, %fd44, %fd45;
	add.s64 	%rd50, %rd2, %rd48;
	ld.global.f64 	%fd47, [%rd50];
	fma.rn.f64 	%fd48, %fd46, %fd47, %fd43;
	add.s64 	%rd51, %rd5, %rd46;
	st.global.f64 	[%rd51], %fd48;
	bra.uni 	$L__BB0_11;
$L__BB0_9:
	setp.ge.u32 	%p6, %r2, %r5;
	@%p6 bra 	$L__BB0_11;
	ld.param.f64 	%fd49, [_Z24processMandelbrotElementPdS_S_S_S_S_S_ddddd_param_9];
	mul.wide.s32 	%rd40, %r7, 8;
	add.s64 	%rd41, %rd1, %rd40;
	ld.global.f64 	%fd21, [%rd41];
	div.rn.f64 	%fd22, %fd4, %fd1;
	mul.wide.s32 	%rd42, %r6, 8;
	add.s64 	%rd43, %rd6, %rd42;
	ld.global.f64 	%fd23, [%rd43+-8];
	ld.global.f64 	%fd24, [%rd43];
	add.f64 	%fd25, %fd23, %fd24;
	mul.f64 	%fd26, %fd22, %fd25;
	fma.rn.f64 	%fd27, %fd26, 0dBFE0000000000000, %fd21;
	shl.b32 	%r18, %r2, 1;
	add.s32 	%r19, %r18, 2;
	cvt.rn.f64.u32 	%fd28, %r19;
	mul.f64 	%fd29, %fd49, %fd28;
	rcp.rn.f64 	%fd30, %fd29;
	rcp.rn.f64 	%fd31, %fd49;
	add.f64 	%fd32, %fd31, %fd30;
	mul.f64 	%fd33, %fd22, %fd32;
	add.s64 	%rd44, %rd2, %rd42;
	ld.global.f64 	%fd34, [%rd44];
	fma.rn.f64 	%fd35, %fd33, %fd34, %fd27;
	sub.f64 	%fd36, %fd30, %fd31;
	mul.f64 	%fd37, %fd22, %fd36;
	ld.global.f64 	%fd38, [%rd44+-8];
	fma.rn.f64 	%fd39, %fd37, %fd38, %fd35;
	add.s64 	%rd45, %rd5, %rd40;
	st.global.f64 	[%rd45], %fd39;
$L__BB0_11:
	ret;

}


// ===== COMPILED SASS (sm_100) =====

	.target	sm_100

	.elftype	@"ET_EXEC"


//--------------------- .note.nv.tkinfo           --------------------------
	.section	.note.nv.tkinfo,"",@"SHT_NOTE"
	.sectionflags	@"SHF_NOTE_NV_TKINFO"
	.tkinfo
        /*0018*/ 	.word	0x00000002
        /*0030*/ 	.string	""
        /*0030*/ 	.string	"ptxas"
        /*0030*/ 	.string	"Cuda compilation tools, release 13.0, V13.0.88"
        /*0030*/ 	.string	"Build cuda_13.0.r13.0/compiler.36424714_0"
        /*0030*/ 	.string	"-arch sm_100 -m 64 "



//--------------------- .note.nv.cuinfo           --------------------------
	.section	.note.nv.cuinfo,"",@"SHT_NOTE"
	.sectionflags	@"SHF_NOTE_NV_CUINFO"
        /*0018*/ 	.short	0x0002
        /*001a*/ 	.short	0x0064
        /*001c*/ 	.short	0x0082
	.zero		2


//--------------------- .nv.info                  --------------------------
	.section	.nv.info,"",@"SHT_CUDA_INFO"
	.align	4


	//----- nvinfo : EIATTR_REGCOUNT
	.align		4
        /*0000*/ 	.byte	0x04, 0x2f
        /*0002*/ 	.short	(.L_1 - .L_0)
	.align		4
.L_0:
        /*0004*/ 	.word	index@(_Z24processMandelbrotElementPdS_S_S_S_S_S_ddddd)
        /*0008*/ 	.word	0x0000001e


	//----- nvinfo : EIATTR_FRAME_SIZE
	.align		4
.L_1:
        /*000c*/ 	.byte	0x04, 0x11
        /*000e*/ 	.short	(.L_3 - .L_2)
	.align		4
.L_2:
        /*0010*/ 	.word	index@($__internal_1_$__cuda_sm20_div_rn_f64_full)
        /*0014*/ 	.word	0x00000000


	//----- nvinfo : EIATTR_FRAME_SIZE
	.align		4
.L_3:
        /*0018*/ 	.byte	0x04, 0x11
        /*001a*/ 	.short	(.L_5 - .L_4)
	.align		4
.L_4:
        /*001c*/ 	.word	index@($__internal_0_$__cuda_sm20_dblrcp_rn_slowpath_v3)
        /*0020*/ 	.word	0x00000000


	//----- nvinfo : EIATTR_FRAME_SIZE
	.align		4
.L_5:
        /*0024*/ 	.byte	0x04, 0x11
        /*0026*/ 	.short	(.L_7 - .L_6)
	.align		4
.L_6:
        /*0028*/ 	.word	index@(_Z24processMandelbrotElementPdS_S_S_S_S_S_ddddd)
        /*002c*/ 	.word	0x00000000


	//----- nvinfo : EIATTR_MIN_STACK_SIZE
	.align		4
.L_7:
        /*0030*/ 	.byte	0x04, 0x12
        /*0032*/ 	.short	(.L_9 - .L_8)
	.align		4
.L_8:
        /*0034*/ 	.word	index@(_Z24processMandelbrotElementPdS_S_S_S_S_S_ddddd)
        /*0038*/ 	.word	0x00000000
.L_9:


//--------------------- .nv.compat                --------------------------
	.section	.nv.compat,"",@"SHT_CUDA_COMPAT_INFO"
	.align	4
        /*0000*/ 	.byte	0x02, 0x09, 0x00, 0x00, 0x02, 0x02, 0x01, 0x00, 0x02, 0x05, 0x05, 0x00, 0x03, 0x07, 0x01, 0x01
        /*0010*/ 	.byte	0x02, 0x03, 0x00, 0x00, 0x02, 0x06, 0x01, 0x00, 0x04, 0x0b, 0x08, 0x00, 0x01, 0x00, 0x00, 0x00
        /*0020*/ 	.byte	0x00, 0x00, 0x00, 0x00


//--------------------- .nv.info._Z24processMandelbrotElementPdS_S_S_S_S_S_ddddd --------------------------
	.section	.nv.info._Z24processMandelbrotElementPdS_S_S_S_S_S_ddddd,"",@"SHT_CUDA_INFO"
	.sectionflags	@""
	.align	4


	//----- nvinfo : EIATTR_CUDA_API_VERSION
	.align		4
        /*0000*/ 	.byte	0x04, 0x37
        /*0002*/ 	.short	(.L_11 - .L_10)
.L_10:
        /*0004*/ 	.word	0x00000082


	//----- nvinfo : EIATTR_KPARAM_INFO
	.align		4
.L_11:
        /*0008*/ 	.byte	0x04, 0x17
        /*000a*/ 	.short	(.L_13 - .L_12)
.L_12:
        /*000c*/ 	.word	0x00000000
        /*0010*/ 	.short	0x000b
        /*0012*/ 	.short	0x0058
        /*0014*/ 	.byte	0x00, 0xf0, 0x21, 0x00


	//----- nvinfo : EIATTR_KPARAM_INFO
	.align		4
.L_13:
        /*0018*/ 	.byte	0x04, 0x17
        /*001a*/ 	.short	(.L_15 - .L_14)
.L_14:
        /*001c*/ 	.word	0x00000000
        /*0020*/ 	.short	0x000a
        /*0022*/ 	.short	0x0050
        /*0024*/ 	.byte	0x00, 0xf0, 0x21, 0x00


	//----- nvinfo : EIATTR_KPARAM_INFO
	.align		4
.L_15:
        /*0028*/ 	.byte	0x04, 0x17
        /*002a*/ 	.short	(.L_17 - .L_16)
.L_16:
        /*002c*/ 	.word	0x00000000
        /*0030*/ 	.short	0x0009
        /*0032*/ 	.short	0x0048
        /*0034*/ 	.byte	0x00, 0xf0, 0x21, 0x00


	//----- nvinfo : EIATTR_KPARAM_INFO
	.align		4
.L_17:
        /*0038*/ 	.byte	0x04, 0x17
        /*003a*/ 	.short	(.L_19 - .L_18)
.L_18:
        /*003c*/ 	.word	0x00000000
        /*0040*/ 	.short	0x0008
        /*0042*/ 	.short	0x0040
        /*0044*/ 	.byte	0x00, 0xf0, 0x21, 0x00


	//----- nvinfo : EIATTR_KPARAM_INFO
	.align		4
.L_19:
        /*0048*/ 	.byte	0x04, 0x17
        /*004a*/ 	.short	(.L_21 - .L_20)
.L_20:
        /*004c*/ 	.word	0x00000000
        /*0050*/ 	.short	0x0007
        /*0052*/ 	.short	0x0038
        /*0054*/ 	.byte	0x00, 0xf0, 0x21, 0x00


	//----- nvinfo : EIATTR_KPARAM_INFO
	.align		4
.L_21:
        /*0058*/ 	.byte	0x04, 0x17
        /*005a*/ 	.short	(.L_23 - .L_22)
.L_22:
        /*005c*/ 	.word	0x00000000
        /*0060*/ 	.short	0x0006
        /*0062*/ 	.short	0x0030
        /*0064*/ 	.byte	0x00, 0xf5, 0x21, 0x00


	//----- nvinfo : EIATTR_KPARAM_INFO
	.align		4
.L_23:
        /*0068*/ 	.byte	0x04, 0x17
        /*006a*/ 	.short	(.L_25 - .L_24)
.L_24:
        /*006c*/ 	.word	0x00000000
        /*0070*/ 	.short	0x0005
        /*0072*/ 	.short	0x0028
        /*0074*/ 	.byte	0x00, 0xf5, 0x21, 0x00


	//----- nvinfo : EIATTR_KPARAM_INFO
	.align		4
.L_25:
        /*0078*/ 	.byte	0x04, 0x17
        /*007a*/ 	.short	(.L_27 - .L_26)
.L_26:
        /*007c*/ 	.word	0x00000000
        /*0080*/ 	.short	0x0004
        /*0082*/ 	.short	0x0020
        /*0084*/ 	.byte	0x00, 0xf5, 0x21, 0x00


	//----- nvinfo : EIATTR_KPARAM_INFO
	.align		4
.L_27:
        /*0088*/ 	.byte	0x04, 0x17
        /*008a*/ 	.short	(.L_29 - .L_28)
.L_28:
        /*008c*/ 	.word	0x00000000
        /*0090*/ 	.short	0x0003
        /*0092*/ 	.short	0x0018
        /*0094*/ 	.byte	0x00, 0xf5, 0x21, 0x00


	//----- nvinfo : EIATTR_KPARAM_INFO
	.align		4
.L_29:
        /*0098*/ 	.byte	0x04, 0x17
        /*009a*/ 	.short	(.L_31 - .L_30)
.L_30:
        /*009c*/ 	.word	0x00000000
        /*00a0*/ 	.short	0x0002
        /*00a2*/ 	.short	0x0010
        /*00a4*/ 	.byte	0x00, 0xf5, 0x21, 0x00


	//----- nvinfo : EIATTR_KPARAM_INFO
	.align		4
.L_31:
        /*00a8*/ 	.byte	0x04, 0x17
        /*00aa*/ 	.short	(.L_33 - .L_32)
.L_32:
        /*00ac*/ 	.word	0x00000000
        /*00b0*/ 	.short	0x0001
        /*00b2*/ 	.short	0x0008
        /*00b4*/ 	.byte	0x00, 0xf5, 0x21, 0x00


	//----- nvinfo : EIATTR_KPARAM_INFO
	.align		4
.L_33:
        /*00b8*/ 	.byte	0x04, 0x17
        /*00ba*/ 	.short	(.L_35 - .L_34)
.L_34:
        /*00bc*/ 	.word	0x00000000
        /*00c0*/ 	.short	0x0000
        /*00c2*/ 	.short	0x0000
        /*00c4*/ 	.byte	0x00, 0xf5, 0x21, 0x00


	//----- nvinfo : EIATTR_SPARSE_MMA_MASK
	.align		4
.L_35:
        /*00c8*/ 	.byte	0x03, 0x50
        /*00ca*/ 	.short	0x0000


	//----- nvinfo : EIATTR_MAXREG_COUNT
	.align		4
        /*00cc*/ 	.byte	0x03, 0x1b
        /*00ce*/ 	.short	0x00ff


	//----- nvinfo : EIATTR_MERCURY_ISA_VERSION
	.align		4
        /*00d0*/ 	.byte	0x03, 0x5f
        /*00d2*/ 	.short	0x0101


	//----- nvinfo : EIATTR_VRC_CTA_INIT_COUNT
	.align		4
        /*00d4*/ 	.byte	0x02, 0x4a
	.zero		1
	.zero		1


	//----- nvinfo : EIATTR_EXIT_INSTR_OFFSETS
	.align		4
        /*00d8*/ 	.byte	0x04, 0x1c
        /*00da*/ 	.short	(.L_37 - .L_36)


	//   ....[0]....
.L_36:
        /*00dc*/ 	.word	0x00000830


	//   ....[1]....
        /*00e0*/ 	.word	0x00000c50


	//   ....[2]....
        /*00e4*/ 	.word	0x00000c70


	//   ....[3]....
        /*00e8*/ 	.word	0x00001220


	//----- nvinfo : EIATTR_CRS_STACK_SIZE
	.align		4
.L_37:
        /*00ec*/ 	.byte	0x04, 0x1e
        /*00ee*/ 	.short	(.L_39 - .L_38)
.L_38:
        /*00f0*/ 	.word	0x00000000


	//----- nvinfo : EIATTR_CBANK_PARAM_SIZE
	.align		4
.L_39:
        /*00f4*/ 	.byte	0x03, 0x19
        /*00f6*/ 	.short	0x0060


	//----- nvinfo : EIATTR_PARAM_CBANK
	.align		4
        /*00f8*/ 	.byte	0x04, 0x0a
        /*00fa*/ 	.short	(.L_41 - .L_40)
	.align		4
.L_40:
        /*00fc*/ 	.word	index@(.nv.constant0._Z24processMandelbrotElementPdS_S_S_S_S_S_ddddd)
        /*0100*/ 	.short	0x0380
        /*0102*/ 	.short	0x0060


	//----- nvinfo : EIATTR_SW_WAR
	.align		4
.L_41:
        /*0104*/ 	.byte	0x04, 0x36
        /*0106*/ 	.short	(.L_43 - .L_42)
.L_42:
        /*0108*/ 	.word	0x00000008
.L_43:


//--------------------- .nv.callgraph             --------------------------
	.section	.nv.callgraph,"",@"SHT_CUDA_CALLGRAPH"
	.align	4
	.sectionentsize	8
	.align		4
        /*0000*/ 	.word	0x00000000
	.align		4
        /*0004*/ 	.word	0xffffffff
	.align		4
        /*0008*/ 	.word	0x00000000
	.align		4
        /*000c*/ 	.word	0xfffffffe
	.align		4
        /*0010*/ 	.word	0x00000000
	.align		4
        /*0014*/ 	.word	0xfffffffd
	.align		4
        /*0018*/ 	.word	0x00000000
	.align		4
        /*001c*/ 	.word	0xfffffffc


//--------------------- .text._Z24processMandelbrotElementPdS_S_S_S_S_S_ddddd --------------------------
	.section	.text._Z24processMandelbrotElementPdS_S_S_S_S_S_ddddd,"ax",@progbits
	.align	128
        .global         _Z24processMandelbrotElementPdS_S_S_S_S_S_ddddd
        .type           _Z24processMandelbrotElementPdS_S_S_S_S_S_ddddd,@function
        .size           _Z24processMandelbrotElementPdS_S_S_S_S_S_ddddd,(.L_x_24 - _Z24processMandelbrotElementPdS_S_S_S_S_S_ddddd)
        .other          _Z24processMandelbrotElementPdS_S_S_S_S_S_ddddd,@"STO_CUDA_ENTRY STV_DEFAULT"
_Z24processMandelbrotElementPdS_S_S_S_S_S_ddddd:
.text._Z24processMandelbrotElementPdS_S_S_S_S_S_ddddd:
[----:B------:R-:W-:Y:S01]  /*0000*/  LDC R1, c[0x0][0x37c] ;  /* 0x0000df00ff017b82 */ /* 0x000fe20000000800 */
[----:B------:R-:W0:Y:S01]  /*0010*/  S2R R5, SR_TID.X ;  /* 0x0000000000057919 */ /* 0x000e220000002100 */
[----:B------:R-:W1:Y:S06]  /*0020*/  LDCU UR8, c[0x0][0x370] ;  /* 0x00006e00ff0877ac */ /* 0x000e6c0008000800 */
[----:B------:R-:W-:Y:S01]  /*0030*/  S2UR UR4, SR_CTAID.X ;  /* 0x00000000000479c3 */ /* 0x000fe20000002500 */
[----:B------:R-:W-:Y:S01]  /*0040*/  BSSY.RECONVERGENT B0, `(.L_x_0) ;  /* 0x000007c000007945 */ /* 0x000fe20003800200 */
[----:B------:R-:W0:Y:S01]  /*0050*/  S2R R0, SR_TID.Y ;  /* 0x0000000000007919 */ /* 0x000e220000002200 */
[----:B------:R-:W2:Y:S01]  /*0060*/  LDCU UR9, c[0x0][0x360] ;  /* 0x00006c00ff0977ac */ /* 0x000ea20008000800 */
[----:B------:R-:W3:Y:S04]  /*0070*/  LDCU.64 UR6, c[0x0][0x358] ;  /* 0x00006b00ff0677ac */ /* 0x000ee80008000a00 */
[----:B------:R-:W2:Y:S08]  /*0080*/  LDC R23, c[0x0][0x364] ;  /* 0x0000d900ff177b82 */ /* 0x000eb00000000800 */
[----:B------:R-:W1:Y:S08]  /*0090*/  S2UR UR5, SR_CTAID.Y ;  /* 0x00000000000579c3 */ /* 0x000e700000002600 */
[----:B------:R-:W4:Y:S01]  /*00a0*/  LDC R21, c[0x0][0x374] ;  /* 0x0000dd00ff157b82 */ /* 0x000f220000000800 */
[----:B--2---:R-:W-:-:S02]  /*00b0*/  IMAD R23, R23, UR9, RZ ;  /* 0x0000000917177c24 */ /* 0x004fc4000f8e02ff */
[----:B0-----:R-:W-:Y:S02]  /*00c0*/  IMAD R5, R0, UR9, R5 ;  /* 0x0000000900057c24 */ /* 0x001fe4000f8e0205 */
[----:B------:R-:W-:Y:S01]  /*00d0*/  VIADD R20, R23, 0xffffffff ;  /* 0xffffffff17147836 */ /* 0x000fe20000000000 */
[----:B-1----:R-:W-:-:S04]  /*00e0*/  UIMAD UR4, UR5, UR8, UR4 ;  /* 0x00000008050472a4 */ /* 0x002fc8000f8e0204 */
[----:B------:R-:W-:Y:S02]  /*00f0*/  ISETP.GE.U32.AND P0, PT, R5, R20, PT ;  /* 0x000000140500720c */ /* 0x000fe40003f06070 */
[----:B------:R-:W-:Y:S02]  /*0100*/  IMAD R4, R20, UR4, R5 ;  /* 0x0000000414047c24 */ /* 0x000fe4000f8e0205 */
[----:B----4-:R-:W-:Y:S02]  /*0110*/  IMAD R21, R21, UR8, RZ ;  /* 0x0000000815157c24 */ /* 0x010fe4000f8e02ff */
[----:B------:R-:W-:-:S07]  /*0120*/  VIADD R3, R4, UR4 ;  /* 0x0000000404037c36 */ /* 0x000fce0008000000 */
[----:B---3--:R-:W-:Y:S05]  /*0130*/  @P0 BRA `(.L_x_1) ;  /* 0x0000000400b00947 */ /* 0x008fea0003800000 */
[----:B------:R-:W-:-:S09]  /*0140*/  UISETP.GT.AND UP0, UPT, UR4, URZ, UPT ;  /* 0x000000ff0400728c */ /* 0x000fd2000bf04270 */
[----:B------:R-:W-:Y:S05]  /*0150*/  BRA.U UP0, `(.L_x_2) ;  /* 0x0000000100287547 */ /* 0x000fea000b800000 */
[----:B------:R-:W0:Y:S01]  /*0160*/  LDCU.64 UR8, c[0x0][0x380] ;  /* 0x00007000ff0877ac */ /* 0x000e220008000a00 */
[----:B------:R-:W-:Y:S01]  /*0170*/  IADD3 R23, P0, PT, R23, R4, RZ ;  /* 0x0000000417177210 */ /* 0x000fe20007f1e0ff */
[----:B------:R-:W1:Y:S03]  /*0180*/  LDC.64 R8, c[0x0][0x398] ;  /* 0x0000e600ff087b82 */ /* 0x000e660000000a00 */
[----:B------:R-:W-:Y:S02]  /*0190*/  LEA.HI.X.SX32 R0, R4, RZ, 0x1, P0 ;  /* 0x000000ff04007211 */ /* 0x000fe400000f0eff */
[----:B0-----:R-:W-:-:S04]  /*01a0*/  LEA R6, P0, R23, UR8, 0x3 ;  /* 0x0000000817067c11 */ /* 0x001fc8000f8018ff */
[----:B------:R-:W-:-:S06]  /*01b0*/  LEA.HI.X R7, R23, UR9, R0, 0x3, P0 ;  /* 0x0000000917077c11 */ /* 0x000fcc00080f1c00 */
[----:B------:R-:W2:Y:S01]  /*01c0*/  LDG.E.64 R6, desc[UR6][R6.64+-0x8] ;  /* 0xfffff80606067981 */ /* 0x000ea2000c1e1b00 */
[----:B-1----:R-:W-:-:S05]  /*01d0*/  IMAD.WIDE R8, R4, 0x8, R8 ;  /* 0x0000000804087825 */ /* 0x002fca00078e0208 */
[----:B--2---:R0:W-:Y:S01]  /*01e0*/  STG.E.64 desc[UR6][R8.64], R6 ;  /* 0x0000000608007986 */ /* 0x0041e2000c101b06 */
[----:B------:R-:W-:Y:S05]  /*01f0*/  BRA `(.L_x_1) ;  /* 0x0000000400807947 */ /* 0x000fea0003800000 */
.L_x_2:
[----:B------:R-:W-:-:S05]  /*0200*/  VIADD R0, R21, 0xffffffff ;  /* 0xffffffff15007836 */ /* 0x000fca0000000000 */
[----:B------:R-:W-:-:S13]  /*0210*/  ISETP.LE.AND P0, PT, R0, UR4, PT ;  /* 0x0000000400007c0c */ /* 0x000fda000bf03270 */
[----:B------:R-:W-:Y:S05]  /*0220*/  @!P0 BRA `(.L_x_3) ;  /* 0x0000000000288947 */ /* 0x000fea0003800000 */
[----:B------:R-:W0:Y:S01]  /*0230*/  LDCU.64 UR8, c[0x0][0x380] ;  /* 0x00007000ff0877ac */ /* 0x000e220008000a00 */
[----:B------:R-:W-:Y:S01]  /*0240*/  IADD3 R23, P0, PT, -R23, R4, RZ ;  /* 0x0000000417177210 */ /* 0x000fe20007f1e1ff */
[----:B------:R-:W1:Y:S03]  /*0250*/  LDC.64 R8, c[0x0][0x398] ;  /* 0x0000e600ff087b82 */ /* 0x000e660000000a00 */
[----:B------:R-:W-:Y:S02]  /*0260*/  LEA.HI.X.SX32 R0, R4, 0xffffffff, 0x1, P0 ;  /* 0xffffffff04007811 */ /* 0x000fe400000f0eff */
[----:B0-----:R-:W-:-:S04]  /*0270*/  LEA R6, P0, R23, UR8, 0x3 ;  /* 0x0000000817067c11 */ /* 0x001fc8000f8018ff */
[----:B------:R-:W-:-:S06]  /*0280*/  LEA.HI.X R7, R23, UR9, R0, 0x3, P0 ;  /* 0x0000000917077c11 */ /* 0x000fcc00080f1c00 */
[----:B------:R-:W2:Y:S01]  /*0290*/  LDG.E.64 R6, desc[UR6][R6.64+0x8] ;  /* 0x0000080606067981 */ /* 0x000ea2000c1e1b00 */
[----:B-1----:R-:W-:-:S05]  /*02a0*/  IMAD.WIDE R8, R4, 0x8, R8 ;  /* 0x0000000804087825 */ /* 0x002fca00078e0208 */
[----:B--2---:R1:W-:Y:S01]  /*02b0*/  STG.E.64 desc[UR6][R8.64], R6 ;  /* 0x0000000608007986 */ /* 0x0043e2000c101b06 */
[----:B------:R-:W-:Y:S05]  /*02c0*/  BRA `(.L_x_1) ;  /* 0x00000004004c7947 */ /* 0x000fea0003800000 */
.L_x_3:
[----:B------:R-:W0:Y:S01]  /*02d0*/  LDC.64 R16, c[0x0][0x380] ;  /* 0x0000e000ff107b82 */ /* 0x000e220000000a00 */
[----:B------:R-:W1:Y:S07]  /*02e0*/  LDCU UR5, c[0x0][0x3c4] ;  /* 0x00007880ff0577ac */ /* 0x000e6e0008000800 */
[----:B------:R-:W2:Y:S01]  /*02f0*/  LDC.64 R6, c[0x0][0x3c0] ;  /* 0x0000f000ff067b82 */ /* 0x000ea20000000a00 */
[----:B------:R-:W-:Y:S01]  /*0300*/  IMAD.MOV.U32 R8, RZ, RZ, 0x1 ;  /* 0x00000001ff087424 */ /* 0x000fe200078e00ff */
[----:B------:R-:W3:Y:S06]  /*0310*/  LDCU.64 UR8, c[0x0][0x3d8] ;  /* 0x00007b00ff0877ac */ /* 0x000eec0008000a00 */
[----:B------:R-:W4:Y:S01]  /*0320*/  LDC R2, c[0x0][0x3dc] ;  /* 0x0000f700ff027b82 */ /* 0x000f220000000800 */
[----:B0-----:R-:W-:-:S06]  /*0330*/  IMAD.WIDE R16, R4, 0x8, R16 ;  /* 0x0000000804107825 */ /* 0x001fcc00078e0210 */
[----:B------:R-:W5:Y:S01]  /*0340*/  LDG.E.64 R16, desc[UR6][R16.64] ;  /* 0x0000000610107981 */ /* 0x000f62000c1e1b00 */
[----:B-1----:R-:W2:Y:S01]  /*0350*/  MUFU.RCP64H R9, UR5 ;  /* 0x0000000500097d08 */ /* 0x002ea20008001800 */
[----:B----4-:R-:W-:Y:S01]  /*0360*/  FSETP.GEU.AND P1, PT, |R2|, 6.5827683646048100446e-37, PT ;  /* 0x036000000200780b */ /* 0x010fe20003f2e200 */
[----:B--2---:R-:W-:-:S08]  /*0370*/  DFMA R10, R8, -R6, 1 ;  /* 0x3ff00000080a742b */ /* 0x004fd00000000806 */
[----:B------:R-:W-:-:S08]  /*0380*/  DFMA R10, R10, R10, R10 ;  /* 0x0000000a0a0a722b */ /* 0x000fd0000000000a */
[----:B------:R-:W-:-:S08]  /*0390*/  DFMA R10, R8, R10, R8 ;  /* 0x0000000a080a722b */ /* 0x000fd00000000008 */
[----:B------:R-:W-:-:S08]  /*03a0*/  DFMA R8, R10, -R6, 1 ;  /* 0x3ff000000a08742b */ /* 0x000fd00000000806 */
[----:B------:R-:W-:-:S08]  /*03b0*/  DFMA R8, R10, R8, R10 ;  /* 0x000000080a08722b */ /* 0x000fd0000000000a */
[----:B---3--:R-:W-:-:S08]  /*03c0*/  DMUL R10, R8, UR8 ;  /* 0x00000008080a7c28 */ /* 0x008fd00008000000 */
[----:B------:R-:W-:-:S08]  /*03d0*/  DFMA R6, R10, -R6, UR8 ;  /* 0x000000080a067e2b */ /* 0x000fd00008000806 */
[----:B------:R-:W-:-:S10]  /*03e0*/  DFMA R6, R8, R6, R10 ;  /* 0x000000060806722b */ /* 0x000fd4000000000a */
[----:B------:R-:W-:-:S05]  /*03f0*/  FFMA R0, RZ, UR5, R7 ;  /* 0x00000005ff007c23 */ /* 0x000fca0008000007 */
[----:B------:R-:W-:-:S13]  /*0400*/  FSETP.GT.AND P0, PT, |R0|, 1.469367938527859385e-39, PT ;  /* 0x001000000000780b */ /* 0x000fda0003f04200 */
[----:B------:R-:W-:Y:S05]  /*0410*/  @P0 BRA P1, `(.L_x_4) ;  /* 0x0000000000280947 */ /* 0x000fea0000800000 */
[----:B------:R-:W0:Y:S01]  /*0420*/  LDCU.64 UR8, c[0x0][0x3d8] ;  /* 0x00007b00ff0877ac */ /* 0x000e220008000a00 */
[----:B------:R-:W-:Y:S01]  /*0430*/  MOV R6, 0x4a0 ;  /* 0x000004a000067802 */ /* 0x000fe20000000f00 */
[----:B------:R-:W1:Y:S01]  /*0440*/  LDCU.64 UR10, c[0x0][0x3c0] ;  /* 0x00007800ff0a77ac */ /* 0x000e620008000a00 */
[----:B0-----:R-:W-:Y:S02]  /*0450*/  IMAD.U32 R14, RZ, RZ, UR8 ;  /* 0x00000008ff0e7e24 */ /* 0x001fe4000f8e00ff */
[----:B------:R-:W-:Y:S02]  /*0460*/  IMAD.U32 R15, RZ, RZ, UR9 ;  /* 0x00000009ff0f7e24 */ /* 0x000fe4000f8e00ff */
[----:B-1----:R-:W-:Y:S02]  /*0470*/  IMAD.U32 R12, RZ, RZ, UR10 ;  /* 0x0000000aff0c7e24 */ /* 0x002fe4000f8e00ff */
[----:B------:R-:W-:-:S07]  /*0480*/  IMAD.U32 R13, RZ, RZ, UR11 ;  /* 0x0000000bff0d7e24 */ /* 0x000fce000f8e00ff */
[----:B-----5:R-:W-:Y:S05]  /*0490*/  CALL.REL.NOINC `($__internal_1_$__cuda_sm20_div_rn_f64_full) ;  /* 0x0000001000047944 */ /* 0x020fea0003c00000 */
[----:B------:R-:W-:Y:S02]  /*04a0*/  IMAD.MOV.U32 R6, RZ, RZ, R8 ;  /* 0x000000ffff067224 */ /* 0x000fe400078e0008 */
[----:B------:R-:W-:-:S07]  /*04b0*/  IMAD.MOV.U32 R7, RZ, RZ, R9 ;  /* 0x000000ffff077224 */ /* 0x000fce00078e0009 */
.L_x_4:
[----:B------:R-:W0:Y:S01]  /*04c0*/  LDC.64 R8, c[0x0][0x3a8] ;  /* 0x0000ea00ff087b82 */ /* 0x000e220000000a00 */
[----:B------:R-:W1:Y:S01]  /*04d0*/  LDCU.64 UR8, c[0x0][0x3a8] ;  /* 0x00007500ff0877ac */ /* 0x000e620008000a00 */
[----:B------:R-:W-:-:S04]  /*04e0*/  IADD3 R23, P0, PT, -R23, R4, RZ ;  /* 0x0000000417177210 */ /* 0x000fc80007f1e1ff */
[----:B------:R-:W-:Y:S01]  /*04f0*/  LEA.HI.X.SX32 R0, R4, 0xffffffff, 0x1, P0 ;  /* 0xffffffff04007811 */ /* 0x000fe200000f0eff */
[C---:B------:R-:W-:Y:S01]  /*0500*/  IMAD.SHL.U32 R22, R23.reuse, 0x8, RZ ;  /* 0x0000000817167824 */ /* 0x040fe200078e00ff */
[----:B------:R-:W2:Y:S02]  /*0510*/  LDC.64 R12, c[0x0][0x3d0] ;  /* 0x0000f400ff0c7b82 */ /* 0x000ea40000000a00 */
[----:B------:R-:W-:Y:S01]  /*0520*/  SHF.L.U64.HI R23, R23, 0x3, R0 ;  /* 0x0000000317177819 */ /* 0x000fe20000010200 */
[----:B------:R-:W-:-:S05]  /*0530*/  IMAD.MOV.U32 R18, RZ, RZ, 0x1 ;  /* 0x00000001ff127424 */ /* 0x000fca00078e00ff */
[----:B------:R-:W3:Y:S01]  /*0540*/  LDC R0, c[0x0][0x3dc] ;  /* 0x0000f700ff007b82 */ /* 0x000ee20000000800 */
[----:B-1----:R-:W-:-:S04]  /*0550*/  IADD3 R24, P0, PT, R22, UR8, RZ ;  /* 0x0000000816187c10 */ /* 0x002fc8000ff1e0ff */
[----:B------:R-:W-:Y:S01]  /*0560*/  IADD3.X R25, PT, PT, R23, UR9, RZ, P0, !PT ;  /* 0x0000000917197c10 */ /* 0x000fe200087fe4ff */
[----:B0-----:R-:W-:Y:S01]  /*0570*/  IMAD.WIDE R8, R4, 0x8, R8 ;  /* 0x0000000804087825 */ /* 0x001fe200078e0208 */
[----:B------:R-:W2:Y:S04]  /*0580*/  LDCU.64 UR8, c[0x0][0x3c0] ;  /* 0x00007800ff0877ac */ /* 0x000ea80008000a00 */
[----:B------:R-:W4:Y:S04]  /*0590*/  LDG.E.64 R24, desc[UR6][R24.64+0x8] ;  /* 0x0000080618187981 */ /* 0x000f28000c1e1b00 */
[----:B------:R-:W4:Y:S01]  /*05a0*/  LDG.E.64 R8, desc[UR6][R8.64] ;  /* 0x0000000608087981 */ /* 0x000f22000c1e1b00 */
[----:B--2---:R-:W-:-:S06]  /*05b0*/  DMUL R12, R12, UR8 ;  /* 0x000000080c0c7c28 */ /* 0x004fcc0008000000 */
[----:B------:R-:W0:Y:S02]  /*05c0*/  MUFU.RCP64H R19, R13 ;  /* 0x0000000d00137308 */ /* 0x000e240000001800 */
[----:B0-----:R-:W-:-:S08]  /*05d0*/  DFMA R10, -R12, R18, 1 ;  /* 0x3ff000000c0a742b */ /* 0x001fd00000000112 */
[----:B------:R-:W-:-:S08]  /*05e0*/  DFMA R10, R10, R10, R10 ;  /* 0x0000000a0a0a722b */ /* 0x000fd0000000000a */
[----:B------:R-:W-:Y:S02]  /*05f0*/  DFMA R18, R18, R10, R18 ;  /* 0x0000000a1212722b */ /* 0x000fe40000000012 */
[----:B------:R-:W0:Y:S06]  /*0600*/  LDC.64 R10, c[0x0][0x3d8] ;  /* 0x0000f600ff0a7b82 */ /* 0x000e2c0000000a00 */
[----:B------:R-:W-:-:S08]  /*0610*/  DFMA R14, -R12, R18, 1 ;  /* 0x3ff000000c0e742b */ /* 0x000fd00000000112 */
[----:B------:R-:W-:-:S08]  /*0620*/  DFMA R14, R18, R14, R18 ;  /* 0x0000000e120e722b */ /* 0x000fd00000000012 */
[----:B0-----:R-:W-:-:S08]  /*0630*/  DMUL R18, R14, R10 ;  /* 0x0000000a0e127228 */ /* 0x001fd00000000000 */
[----:B------:R-:W-:-:S08]  /*0640*/  DFMA R10, -R12, R18, R10 ;  /* 0x000000120c0a722b */ /* 0x000fd0000000010a */
[----:B------:R-:W-:Y:S01]  /*0650*/  DFMA R10, R14, R10, R18 ;  /* 0x0000000a0e0a722b */ /* 0x000fe20000000012 */
[----:B---3--:R-:W-:-:S09]  /*0660*/  FSETP.GEU.AND P1, PT, |R0|, 6.5827683646048100446e-37, PT ;  /* 0x036000000000780b */ /* 0x008fd20003f2e200 */
[----:B------:R-:W-:-:S05]  /*0670*/  FFMA R2, RZ, R13, R11 ;  /* 0x0000000dff027223 */ /* 0x000fca000000000b */
[----:B------:R-:W-:Y:S01]  /*0680*/  FSETP.GT.AND P0, PT, |R2|, 1.469367938527859385e-39, PT ;  /* 0x001000000200780b */ /* 0x000fe20003f04200 */
[----:B----4-:R-:W-:-:S08]  /*0690*/  DADD R8, R24, R8 ;  /* 0x0000000018087229 */ /* 0x010fd00000000008 */
[----:B------:R-:W-:-:S08]  /*06a0*/  DMUL R8, R8, R6 ;  /* 0x0000000608087228 */ /* 0x000fd00000000000 */
[----:B-----5:R-:W-:Y:S01]  /*06b0*/  DFMA R16, R8, -0.5, R16 ;  /* 0xbfe000000810782b */ /* 0x020fe20000000010 */
[----:B------:R-:W-:Y:S10]  /*06c0*/  @P0 BRA P1, `(.L_x_5) ;  /* 0x00000000001c0947 */ /* 0x000ff40000800000 */
[----:B------:R-:W0:Y:S01]  /*06d0*/  LDCU.64 UR8, c[0x0][0x3d8] ;  /* 0x00007b00ff0877ac */ /* 0x000e220008000a00 */
[----:B------:R-:W-:Y:S02]  /*06e0*/  MOV R6, 0x720 ;  /* 0x0000072000067802 */ /* 0x000fe40000000f00 */
[----:B0-----:R-:W-:Y:S01]  /*06f0*/  MOV R14, UR8 ;  /* 0x00000008000e7c02 */ /* 0x001fe20008000f00 */
[----:B------:R-:W-:-:S07]  /*0700*/  IMAD.U32 R15, RZ, RZ, UR9 ;  /* 0x00000009ff0f7e24 */ /* 0x000fce000f8e00ff */
[----:B------:R-:W-:Y:S05]  /*0710*/  CALL.REL.NOINC `($__internal_1_$__cuda_sm20_div_rn_f64_full) ;  /* 0x0000000c00647944 */ /* 0x000fea0003c00000 */
[----:B------:R-:W-:Y:S02]  /*0720*/  IMAD.MOV.U32 R10, RZ, RZ, R8 ;  /* 0x000000ffff0a7224 */ /* 0x000fe400078e0008 */
[----:B------:R-:W-:-:S07]  /*0730*/  IMAD.MOV.U32 R11, RZ, RZ, R9 ;  /* 0x000000ffff0b7224 */ /* 0x000fce00078e0009 */
.L_x_5:
[----:B------:R-:W0:Y:S01]  /*0740*/  LDC.64 R6, c[0x0][0x390] ;  /* 0x0000e400ff067b82 */ /* 0x000e220000000a00 */
[----:B------:R-:W1:Y:S07]  /*0750*/  LDCU.64 UR8, c[0x0][0x390] ;  /* 0x00007200ff0877ac */ /* 0x000e6e0008000a00 */
[----:B------:R-:W2:Y:S01]  /*0760*/  LDC.64 R12, c[0x0][0x398] ;  /* 0x0000e600ff0c7b82 */ /* 0x000ea20000000a00 */
[----:B-1----:R-:W-:-:S04]  /*0770*/  IADD3 R22, P0, PT, R22, UR8, RZ ;  /* 0x0000000816167c10 */ /* 0x002fc8000ff1e0ff */
[----:B------:R-:W-:Y:S01]  /*0780*/  IADD3.X R23, PT, PT, R23, UR9, RZ, P0, !PT ;  /* 0x0000000917177c10 */ /* 0x000fe200087fe4ff */
[----:B0-----:R-:W-:-:S04]  /*0790*/  IMAD.WIDE R6, R4, 0x8, R6 ;  /* 0x0000000804067825 */ /* 0x001fc800078e0206 */
[----:B------:R-:W3:Y:S04]  /*07a0*/  LDG.E.64 R8, desc[UR6][R22.64+0x8] ;  /* 0x0000080616087981 */ /* 0x000ee8000c1e1b00 */
[----:B------:R-:W3:Y:S01]  /*07b0*/  LDG.E.64 R6, desc[UR6][R6.64] ;  /* 0x0000000606067981 */ /* 0x000ee2000c1e1b00 */
[----:B--2---:R-:W-:Y:S01]  /*07c0*/  IMAD.WIDE R12, R4, 0x8, R12 ;  /* 0x00000008040c7825 */ /* 0x004fe200078e020c */
[----:B---3--:R-:W-:-:S08]  /*07d0*/  DADD R8, R6, -R8 ;  /* 0x0000000006087229 */ /* 0x008fd00000000808 */
[----:B------:R-:W-:-:S07]  /*07e0*/  DFMA R8, R8, -R10, R16 ;  /* 0x8000000a0808722b */ /* 0x000fce0000000010 */
[----:B------:R2:W-:Y:S04]  /*07f0*/  STG.E.64 desc[UR6][R12.64], R8 ;  /* 0x000000080c007986 */ /* 0x0005e8000c101b06 */
.L_x_1:
[----:B------:R-:W-:Y:S05]  /*0800*/  BSYNC.RECONVERGENT B0 ;  /* 0x0000000000007941 */ /* 0x000fea0003800200 */
.L_x_0:
[----:B------:R-:W-:-:S05]  /*0810*/  VIADD R21, R21, 0xffffffff ;  /* 0xffffffff15157836 */ /* 0x000fca0000000000 */
[----:B------:R-:W-:-:S13]  /*0820*/  ISETP.LE.AND P0, PT, R21, UR4, PT ;  /* 0x0000000415007c0c */ /* 0x000fda000bf03270 */
[----:B------:R-:W-:Y:S05]  /*0830*/  @P0 EXIT ;  /* 0x000000000000094d */ /* 0x000fea0003800000 */
[----:B------:R-:W-:-:S13]  /*0840*/  ISETP.NE.AND P0, PT, R5, RZ, PT ;  /* 0x000000ff0500720c */ /* 0x000fda0003f05270 */
[----:B------:R-:W-:Y:S05]  /*0850*/  @P0 BRA `(.L_x_6) ;  /* 0x0000000400000947 */ /* 0x000fea0003800000 */
[----:B------:R-:W3:Y:S01]  /*0860*/  LDC.64 R16, c[0x0][0x388] ;  /* 0x0000e200ff107b82 */ /* 0x000ee20000000a00 */
[----:B------:R-:W4:Y:S07]  /*0870*/  LDCU UR4, c[0x0][0x3c4] ;  /* 0x00007880ff0477ac */ /* 0x000f2e0008000800 */
[----:B012---:R-:W0:Y:S01]  /*0880*/  LDC.64 R8, c[0x0][0x3c0] ;  /* 0x0000f000ff087b82 */ /* 0x007e220000000a00 */
[----:B------:R-:W-:Y:S01]  /*0890*/  IMAD.MOV.U32 R6, RZ, RZ, 0x1 ;  /* 0x00000001ff067424 */ /* 0x000fe200078e00ff */
[----:B------:R-:W1:Y:S06]  /*08a0*/  LDCU.64 UR8, c[0x0][0x3d8] ;  /* 0x00007b00ff0877ac */ /* 0x000e6c0008000a00 */
[----:B------:R-:W2:Y:S01]  /*08b0*/  LDC R0, c[0x0][0x3dc] ;  /* 0x0000f700ff007b82 */ /* 0x000ea20000000800 */
[----:B---3--:R-:W-:-:S06]  /*08c0*/  IMAD.WIDE R16, R3, 0x8, R16 ;  /* 0x0000000803107825 */ /* 0x008fcc00078e0210 */
[----:B------:R-:W5:Y:S01]  /*08d0*/  LDG.E.64 R16, desc[UR6][R16.64] ;  /* 0x0000000610107981 */ /* 0x000f62000c1e1b00 */
[----:B----4-:R-:W0:Y:S01]  /*08e0*/  MUFU.RCP64H R7, UR4 ;  /* 0x0000000400077d08 */ /* 0x010e220008001800 */
[----:B--2---:R-:W-:Y:S01]  /*08f0*/  FSETP.GEU.AND P1, PT, |R0|, 6.5827683646048100446e-37, PT ;  /* 0x036000000000780b */ /* 0x004fe20003f2e200 */
[----:B0-----:R-:W-:-:S08]  /*0900*/  DFMA R10, R6, -R8, 1 ;  /* 0x3ff00000060a742b */ /* 0x001fd00000000808 */
[----:B------:R-:W-:-:S08]  /*0910*/  DFMA R10, R10, R10, R10 ;  /* 0x0000000a0a0a722b */ /* 0x000fd0000000000a */
[----:B------:R-:W-:-:S08]  /*0920*/  DFMA R10, R6, R10, R6 ;  /* 0x0000000a060a722b */ /* 0x000fd00000000006 */
[----:B------:R-:W-:-:S08]  /*0930*/  DFMA R6, R10, -R8, 1 ;  /* 0x3ff000000a06742b */ /* 0x000fd00000000808 */
[----:B------:R-:W-:-:S08]  /*0940*/  DFMA R6, R10, R6, R10 ;  /* 0x000000060a06722b */ /* 0x000fd0000000000a */
[----:B-1----:R-:W-:-:S08]  /*0950*/  DMUL R10, R6, UR8 ;  /* 0x00000008060a7c28 */ /* 0x002fd00008000000 */
        /* <DEDUP_REMOVED lines=13> */
[----:B------:R-:W-:Y:S01]  /*0a30*/  IMAD.MOV.U32 R6, RZ, RZ, R8 ;  /* 0x000000ffff067224 */ /* 0x000fe200078e0008 */
[----:B------:R-:W-:-:S07]  /*0a40*/  MOV R7, R9 ;  /* 0x0000000900077202 */ /* 0x000fce0000000f00 */
.L_x_7:
[----:B------:R-:W0:Y:S08]  /*0a50*/  LDC.64 R10, c[0x0][0x3b0] ;  /* 0x0000ec00ff0a7b82 */ /* 0x000e300000000a00 */
[----:B------:R-:W1:Y:S08]  /*0a60*/  LDC.64 R8, c[0x0][0x3c0] ;  /* 0x0000f000ff087b82 */ /* 0x000e700000000a00 */
[----:B------:R-:W1:Y:S01]  /*0a70*/  LDC.64 R12, c[0x0][0x3c8] ;  /* 0x0000f200ff0c7b82 */ /* 0x000e620000000a00 */
[----:B0-----:R-:W-:-:S07]  /*0a80*/  IMAD.WIDE R10, R4, 0x8, R10 ;  /* 0x00000008040a7825 */ /* 0x001fce00078e020a */
[----:B------:R-:W0:Y:S01]  /*0a90*/  LDC.64 R20, c[0x0][0x3d8] ;  /* 0x0000f600ff147b82 */ /* 0x000e220000000a00 */
[----:B------:R-:W2:Y:S01]  /*0aa0*/  LDG.E.64 R10, desc[UR6][R10.64] ;  /* 0x000000060a0a7981 */ /* 0x000ea2000c1e1b00 */
[----:B-1----:R-:W-:Y:S01]  /*0ab0*/  DMUL R12, R8, R12 ;  /* 0x0000000c080c7228 */ /* 0x002fe20000000000 */
[----:B------:R-:W-:-:S05]  /*0ac0*/  IMAD.MOV.U32 R8, RZ, RZ, 0x1 ;  /* 0x00000001ff087424 */ /* 0x000fca00078e00ff */
[----:B------:R-:W1:Y:S02]  /*0ad0*/  MUFU.RCP64H R9, R13 ;  /* 0x0000000d00097308 */ /* 0x000e640000001800 */
[----:B-1----:R-:W-:-:S08]  /*0ae0*/  DFMA R14, -R12, R8, 1 ;  /* 0x3ff000000c0e742b */ /* 0x002fd00000000108 */
[----:B------:R-:W-:-:S08]  /*0af0*/  DFMA R14, R14, R14, R14 ;  /* 0x0000000e0e0e722b */ /* 0x000fd0000000000e */
[----:B------:R-:W-:Y:S02]  /*0b00*/  DFMA R8, R8, R14, R8 ;  /* 0x0000000e0808722b */ /* 0x000fe40000000008 */
[----:B0-----:R-:W-:-:S06]  /*0b10*/  DMUL R14, R20, 4 ;  /* 0x40100000140e7828 */ /* 0x001fcc0000000000 */
[----:B------:R-:W-:-:S04]  /*0b20*/  DFMA R18, -R12, R8, 1 ;  /* 0x3ff000000c12742b */ /* 0x000fc80000000108 */
[----:B------:R-:W-:-:S04]  /*0b30*/  FSETP.GEU.AND P1, PT, |R15|, 6.5827683646048100446e-37, PT ;  /* 0x036000000f00780b */ /* 0x000fc80003f2e200 */
[----:B------:R-:W-:-:S08]  /*0b40*/  DFMA R8, R8, R18, R8 ;  /* 0x000000120808722b */ /* 0x000fd00000000008 */
[----:B------:R-:W-:-:S08]  /*0b50*/  DMUL R18, R14, R8 ;  /* 0x000000080e127228 */ /* 0x000fd00000000000 */
[----:B------:R-:W-:-:S08]  /*0b60*/  DFMA R20, -R12, R18, R14 ;  /* 0x000000120c14722b */ /* 0x000fd0000000010e */
[----:B------:R-:W-:-:S10]  /*0b70*/  DFMA R8, R8, R20, R18 ;  /* 0x000000140808722b */ /* 0x000fd40000000012 */
[----:B------:R-:W-:-:S05]  /*0b80*/  FFMA R0, RZ, R13, R9 ;  /* 0x0000000dff007223 */ /* 0x000fca0000000009 */
[----:B------:R-:W-:Y:S01]  /*0b90*/  FSETP.GT.AND P0, PT, |R0|, 1.469367938527859385e-39, PT ;  /* 0x001000000000780b */ /* 0x000fe20003f04200 */
[----:B--2--5:R-:W-:-:S12]  /*0ba0*/  DFMA R16, R10, R6, R16 ;  /* 0x000000060a10722b */ /* 0x024fd80000000010 */
[----:B------:R-:W-:Y:S05]  /*0bb0*/  @P0 BRA P1, `(.L_x_8) ;  /* 0x0000000000080947 */ /* 0x000fea0000800000 */
[----:B------:R-:W-:-:S07]  /*0bc0*/  MOV R6, 0xbe0 ;  /* 0x00000be000067802 */ /* 0x000fce0000000f00 */
[----:B------:R-:W-:Y:S05]  /*0bd0*/  CALL.REL.NOINC `($__internal_1_$__cuda_sm20_div_rn_f64_full) ;  /* 0x0000000800347944 */ /* 0x000fea0003c00000 */
.L_x_8:
[----:B------:R-:W0:Y:S02]  /*0be0*/  LDC.64 R6, c[0x0][0x390] ;  /* 0x0000e400ff067b82 */ /* 0x000e240000000a00 */
[----:B0-----:R-:W-:-:S06]  /*0bf0*/  IMAD.WIDE R10, R4, 0x8, R6 ;  /* 0x00000008040a7825 */ /* 0x001fcc00078e0206 */
[----:B------:R-:W0:Y:S01]  /*0c00*/  LDC.64 R6, c[0x0][0x3a0] ;  /* 0x0000e800ff067b82 */ /* 0x000e220000000a00 */
[----:B------:R-:W2:Y:S01]  /*0c10*/  LDG.E.64 R4, desc[UR6][R10.64] ;  /* 0x000000060a047981 */ /* 0x000ea2000c1e1b00 */
[----:B0-----:R-:W-:Y:S01]  /*0c20*/  IMAD.WIDE R2, R3, 0x8, R6 ;  /* 0x0000000803027825 */ /* 0x001fe200078e0206 */
[----:B--2---:R-:W-:-:S07]  /*0c30*/  DFMA R4, R4, R8, R16 ;  /* 0x000000080404722b */ /* 0x004fce0000000010 */
[----:B------:R-:W-:Y:S01]  /*0c40*/  STG.E.64 desc[UR6][R2.64], R4 ;  /* 0x0000000402007986 */ /* 0x000fe2000c101b06 */
[----:B------:R-:W-:Y:S05]  /*0c50*/  EXIT ;  /* 0x000000000000794d */ /* 0x000fea0003800000 */
.L_x_6:
[----:B------:R-:W-:-:S13]  /*0c60*/  ISETP.GE.U32.AND P0, PT, R5, R20, PT ;  /* 0x000000140500720c */ /* 0x000fda0003f06070 */
[----:B------:R-:W-:Y:S05]  /*0c70*/  @P0 EXIT ;  /* 0x000000000000094d */ /* 0x000fea0003800000 */
[----:B------:R-:W3:Y:S01]  /*0c80*/  LDCU UR4, c[0x0][0x3c4] ;  /* 0x00007880ff0477ac */ /* 0x000ee20008000800 */
[----:B------:R-:W4:Y:S01]  /*0c90*/  LDC.64 R10, c[0x0][0x3c0] ;  /* 0x0000f000ff0a7b82 */ /* 0x000f220000000a00 */
[----:B012---:R-:W-:Y:S01]  /*0ca0*/  IMAD.MOV.U32 R8, RZ, RZ, 0x1 ;  /* 0x00000001ff087424 */ /* 0x007fe200078e00ff */
[----:B------:R-:W0:Y:S06]  /*0cb0*/  LDCU.64 UR8, c[0x0][0x3d8] ;  /* 0x00007b00ff0877ac */ /* 0x000e2c0008000a00 */
[----:B------:R-:W1:Y:S08]  /*0cc0*/  LDC.64 R6, c[0x0][0x388] ;  /* 0x0000e200ff067b82 */ /* 0x000e700000000a00 */
[----:B------:R-:W2:Y:S01]  /*0cd0*/  LDC R0, c[0x0][0x3dc] ;  /* 0x0000f700ff007b82 */ /* 0x000ea20000000800 */
[----:B---3--:R-:W4:Y:S01]  /*0ce0*/  MUFU.RCP64H R9, UR4 ;  /* 0x0000000400097d08 */ /* 0x008f220008001800 */
[----:B-1----:R-:W-:Y:S01]  /*0cf0*/  IMAD.WIDE R6, R3, 0x8, R6 ;  /* 0x0000000803067825 */ /* 0x002fe200078e0206 */
[----:B----4-:R-:W-:-:S04]  /*0d00*/  DFMA R12, R8, -R10, 1 ;  /* 0x3ff00000080c742b */ /* 0x010fc8000000080a */
[----:B------:R0:W5:Y:S01]  /*0d10*/  LDG.E.64 R16, desc[UR6][R6.64] ;  /* 0x0000000606107981 */ /* 0x000162000c1e1b00 */
[----:B--2---:R-:W-:-:S03]  /*0d20*/  FSETP.GEU.AND P1, PT, |R0|, 6.5827683646048100446e-37, PT ;  /* 0x036000000000780b */ /* 0x004fc60003f2e200 */
[----:B------:R-:W-:-:S08]  /*0d30*/  DFMA R12, R12, R12, R12 ;  /* 0x0000000c0c0c722b */ /* 0x000fd0000000000c */
[----:B------:R-:W-:-:S08]  /*0d40*/  DFMA R12, R8, R12, R8 ;  /* 0x0000000c080c722b */ /* 0x000fd00000000008 */
[----:B------:R-:W-:-:S08]  /*0d50*/  DFMA R8, R12, -R10, 1 ;  /* 0x3ff000000c08742b */ /* 0x000fd0000000080a */
[----:B------:R-:W-:-:S08]  /*0d60*/  DFMA R8, R12, R8, R12 ;  /* 0x000000080c08722b */ /* 0x000fd0000000000c */
[----:B0-----:R-:W-:-:S08]  /*0d70*/  DMUL R6, R8, UR8 ;  /* 0x0000000808067c28 */ /* 0x001fd00008000000 */
        /* <DEDUP_REMOVED lines=15> */
.L_x_9:
[----:B------:R-:W0:Y:S01]  /*0e70*/  LDC.64 R8, c[0x0][0x3b0] ;  /* 0x0000ec00ff087b82 */ /* 0x000e220000000a00 */
[----:B------:R-:W-:Y:S01]  /*0e80*/  LEA R5, R5, 0x2, 0x1 ;  /* 0x0000000205057811 */ /* 0x000fe200078e08ff */
[----:B------:R-:W1:Y:S01]  /*0e90*/  LDCU.64 UR4, c[0x0][0x3c8] ;  /* 0x00007900ff0477ac */ /* 0x000e620008000a00 */
[----:B0-----:R-:W-:-:S05]  /*0ea0*/  IMAD.WIDE R20, R4, 0x8, R8 ;  /* 0x0000000804147825 */ /* 0x001fca00078e0208 */
[----:B------:R-:W2:Y:S04]  /*0eb0*/  LDG.E.64 R10, desc[UR6][R20.64+-0x8] ;  /* 0xfffff806140a7981 */ /* 0x000ea8000c1e1b00 */
[----:B------:R-:W2:Y:S01]  /*0ec0*/  LDG.E.64 R12, desc[UR6][R20.64] ;  /* 0x00000006140c7981 */ /* 0x000ea2000c1e1b00 */
[----:B------:R-:W1:Y:S01]  /*0ed0*/  I2F.F64.U32 R8, R5 ;  /* 0x0000000500087312 */ /* 0x000e620000201800 */
[----:B------:R-:W-:Y:S01]  /*0ee0*/  BSSY.RECONVERGENT B0, `(.L_x_10) ;  /* 0x0000014000007945 */ /* 0x000fe20003800200 */
[----:B-1----:R-:W-:-:S06]  /*0ef0*/  DMUL R8, R8, UR4 ;  /* 0x0000000408087c28 */ /* 0x002fcc0008000000 */
[----:B------:R-:W0:Y:S04]  /*0f00*/  MUFU.RCP64H R15, R9 ;  /* 0x00000009000f7308 */ /* 0x000e280000001800 */
[----:B------:R-:W-:-:S05]  /*0f10*/  VIADD R14, R9, 0x300402 ;  /* 0x00300402090e7836 */ /* 0x000fca0000000000 */
[----:B------:R-:W-:Y:S01]  /*0f20*/  FSETP.GEU.AND P0, PT, |R14|, 5.8789094863358348022e-39, PT ;  /* 0x004004020e00780b */ /* 0x000fe20003f0e200 */
[----:B0-----:R-:W-:-:S08]  /*0f30*/  DFMA R18, -R8, R14, 1 ;  /* 0x3ff000000812742b */ /* 0x001fd0000000010e */
[----:B------:R-:W-:-:S08]  /*0f40*/  DFMA R18, R18, R18, R18 ;  /* 0x000000121212722b */ /* 0x000fd00000000012 */
[----:B------:R-:W-:Y:S02]  /*0f50*/  DFMA R18, R14, R18, R14 ;  /* 0x000000120e12722b */ /* 0x000fe4000000000e */
[----:B--2---:R-:W-:-:S06]  /*0f60*/  DADD R10, R10, R12 ;  /* 0x000000000a0a7229 */ /* 0x004fcc000000000c */
[----:B------:R-:W-:Y:S02]  /*0f70*/  DFMA R12, -R8, R18, 1 ;  /* 0x3ff00000080c742b */ /* 0x000fe40000000112 */
[----:B------:R-:W-:-:S08]  /*0f80*/  DMUL R10, R10, R6 ;  /* 0x000000060a0a7228 */ /* 0x000fd00000000000 */
[----:B-----5:R-:W-:Y:S02]  /*0f90*/  DFMA R16, R10, -0.5, R16 ;  /* 0xbfe000000a10782b */ /* 0x020fe40000000010 */
[----:B------:R-:W-:Y:S01]  /*0fa0*/  DFMA R10, R18, R12, R18 ;  /* 0x0000000c120a722b */ /* 0x000fe20000000012 */
[----:B------:R-:W-:Y:S10]  /*0fb0*/  @P0 BRA `(.L_x_11) ;  /* 0x0000000000180947 */ /* 0x000ff40003800000 */
[----:B------:R-:W-:-:S04]  /*0fc0*/  LOP3.LUT R0, R9, 0x7fffffff, RZ, 0xc0, !PT ;  /* 0x7fffffff09007812 */ /* 0x000fc800078ec0ff */
[----:B------:R-:W-:Y:S02]  /*0fd0*/  IADD3 R14, PT, PT, R0, -0x100000, RZ ;  /* 0xfff00000000e7810 */ /* 0x000fe40007ffe0ff */
[----:B------:R-:W-:-:S07]  /*0fe0*/  MOV R0, 0x1000 ;  /* 0x0000100000007802 */ /* 0x000fce0000000f00 */
[----:B------:R-:W-:Y:S05]  /*0ff0*/  CALL.REL.NOINC `($__internal_0_$__cuda_sm20_dblrcp_rn_slowpath_v3) ;  /* 0x00000000008c7944 */ /* 0x000fea0003c00000 */
[----:B------:R-:W-:Y:S02]  /*1000*/  IMAD.MOV.U32 R10, RZ, RZ, R12 ;  /* 0x000000ffff0a7224 */ /* 0x000fe400078e000c */
[----:B------:R-:W-:-:S07]  /*1010*/  IMAD.MOV.U32 R11, RZ, RZ, R13 ;  /* 0x000000ffff0b7224 */ /* 0x000fce00078e000d */
.L_x_11:
[----:B------:R-:W-:Y:S05]  /*1020*/  BSYNC.RECONVERGENT B0 ;  /* 0x0000000000007941 */ /* 0x000fea0003800200 */
.L_x_10:
[----:B------:R-:W0:Y:S08]  /*1030*/  LDC R0, c[0x0][0x3cc] ;  /* 0x0000f300ff007b82 */ /* 0x000e300000000800 */
[----:B------:R-:W1:Y:S01]  /*1040*/  LDC.64 R14, c[0x0][0x3c8] ;  /* 0x0000f200ff0e7b82 */ /* 0x000e620000000a00 */
[----:B0-----:R-:W1:Y:S01]  /*1050*/  MUFU.RCP64H R9, R0 ;  /* 0x0000000000097308 */ /* 0x001e620000001800 */
[----:B------:R-:W-:-:S05]  /*1060*/  VIADD R8, R0, 0x300402 ;  /* 0x0030040200087836 */ /* 0x000fca0000000000 */
[----:B------:R-:W-:Y:S01]  /*1070*/  FSETP.GEU.AND P0, PT, |R8|, 5.8789094863358348022e-39, PT ;  /* 0x004004020800780b */ /* 0x000fe20003f0e200 */
[----:B-1----:R-:W-:-:S08]  /*1080*/  DFMA R12, R8, -R14, 1 ;  /* 0x3ff00000080c742b */ /* 0x002fd0000000080e */
[----:B------:R-:W-:-:S08]  /*1090*/  DFMA R12, R12, R12, R12 ;  /* 0x0000000c0c0c722b */ /* 0x000fd0000000000c */
[----:B------:R-:W-:-:S08]  /*10a0*/  DFMA R12, R8, R12, R8 ;  /* 0x0000000c080c722b */ /* 0x000fd00000000008 */
[----:B------:R-:W-:-:S08]  /*10b0*/  DFMA R14, R12, -R14, 1 ;  /* 0x3ff000000c0e742b */ /* 0x000fd0000000080e */
[----:B------:R-:W-:Y:S01]  /*10c0*/  DFMA R12, R12, R14, R12 ;  /* 0x0000000e0c0c722b */ /* 0x000fe2000000000c */
[----:B------:R-:W-:Y:S10]  /*10d0*/  @P0 BRA `(.L_x_12) ;  /* 0x00000000001c0947 */ /* 0x000ff40003800000 */
[----:B------:R-:W0:Y:S01]  /*10e0*/  LDCU.64 UR4, c[0x0][0x3c8] ;  /* 0x00007900ff0477ac */ /* 0x000e220008000a00 */
[----:B------:R-:W-:-:S05]  /*10f0*/  LOP3.LUT R0, R0, 0x7fffffff, RZ, 0xc0, !PT ;  /* 0x7fffffff00007812 */ /* 0x000fca00078ec0ff */
[----:B------:R-:W-:Y:S01]  /*1100*/  VIADD R14, R0, 0xfff00000 ;  /* 0xfff00000000e7836 */ /* 0x000fe20000000000 */
[----:B------:R-:W-:Y:S01]  /*1110*/  MOV R0, 0x1150 ;  /* 0x0000115000007802 */ /* 0x000fe20000000f00 */
[----:B0-----:R-:W-:Y:S02]  /*1120*/  IMAD.U32 R8, RZ, RZ, UR4 ;  /* 0x00000004ff087e24 */ /* 0x001fe4000f8e00ff */
[----:B------:R-:W-:-:S07]  /*1130*/  IMAD.U32 R9, RZ, RZ, UR5 ;  /* 0x00000005ff097e24 */ /* 0x000fce000f8e00ff */
[----:B------:R-:W-:Y:S05]  /*1140*/  CALL.REL.NOINC `($__internal_0_$__cuda_sm20_dblrcp_rn_slowpath_v3) ;  /* 0x0000000000387944 */ /* 0x000fea0003c00000 */
.L_x_12:
[----:B------:R-:W0:Y:S08]  /*1150*/  LDC.64 R8, c[0x0][0x390] ;  /* 0x0000e400ff087b82 */ /* 0x000e300000000a00 */
[----:B------:R-:W1:Y:S01]  /*1160*/  LDC.64 R20, c[0x0][0x3a0] ;  /* 0x0000e800ff147b82 */ /* 0x000e620000000a00 */
[----:B0-----:R-:W-:-:S05]  /*1170*/  IMAD.WIDE R18, R4, 0x8, R8 ;  /* 0x0000000804127825 */ /* 0x001fca00078e0208 */
[----:B------:R-:W2:Y:S04]  /*1180*/  LDG.E.64 R8, desc[UR6][R18.64] ;  /* 0x0000000612087981 */ /* 0x000ea8000c1e1b00 */
[----:B------:R-:W3:Y:S01]  /*1190*/  LDG.E.64 R14, desc[UR6][R18.64+-0x8] ;  /* 0xfffff806120e7981 */ /* 0x000ee2000c1e1b00 */
[C-C-:B------:R-:W-:Y:S01]  /*11a0*/  DADD R4, R12.reuse, R10.reuse ;  /* 0x000000000c047229 */ /* 0x140fe2000000000a */
[----:B-1----:R-:W-:Y:S01]  /*11b0*/  IMAD.WIDE R20, R3, 0x8, R20 ;  /* 0x0000000803147825 */ /* 0x002fe200078e0214 */
[----:B------:R-:W-:-:S06]  /*11c0*/  DADD R10, -R12, R10 ;  /* 0x000000000c0a7229 */ /* 0x000fcc000000010a */
[-C--:B------:R-:W-:Y:S02]  /*11d0*/  DMUL R4, R4, R6.reuse ;  /* 0x0000000604047228 */ /* 0x080fe40000000000 */
[----:B------:R-:W-:-:S06]  /*11e0*/  DMUL R10, R10, R6 ;  /* 0x000000060a0a7228 */ /* 0x000fcc0000000000 */
[----:B--2---:R-:W-:-:S08]  /*11f0*/  DFMA R4, R4, R8, R16 ;  /* 0x000000080404722b */ /* 0x004fd00000000010 */
[----:B---3--:R-:W-:-:S07]  /*1200*/  DFMA R4, R10, R14, R4 ;  /* 0x0000000e0a04722b */ /* 0x008fce0000000004 */
[----:B------:R-:W-:Y:S01]  /*1210*/  STG.E.64 desc[UR6][R20.64], R4 ;  /* 0x0000000414007986 */ /* 0x000fe2000c101b06 */
[----:B------:R-:W-:Y:S05]  /*1220*/  EXIT ;  /* 0x000000000000794d */ /* 0x000fea0003800000 */
        .weak           $__internal_0_$__cuda_sm20_dblrcp_rn_slowpath_v3
        .type           $__internal_0_$__cuda_sm20_dblrcp_rn_slowpath_v3,@function
        .size           $__internal_0_$__cuda_sm20_dblrcp_rn_slowpath_v3,($__internal_1_$__cuda_sm20_div_rn_f64_full - $__internal_0_$__cuda_sm20_dblrcp_rn_slowpath_v3)
$__internal_0_$__cuda_sm20_dblrcp_rn_slowpath_v3:
[----:B------:R-:W-:Y:S01]  /*1230*/  DSETP.GTU.AND P0, PT, |R8|, +INF , PT ;  /* 0x7ff000000800742a */ /* 0x000fe20003f0c200 */
[----:B------:R-:W-:-:S13]  /*1240*/  BSSY.RECONVERGENT B1, `(.L_x_13) ;  /* 0x0000023000017945 */ /* 0x000fda0003800200 */
[----:B------:R-:W-:Y:S05]  /*1250*/  @P0 BRA `(.L_x_14) ;  /* 0x00000000007c0947 */ /* 0x000fea0003800000 */
[----:B------:R-:W-:-:S05]  /*1260*/  LOP3.LUT R5, R9, 0x7fffffff, RZ, 0xc0, !PT ;  /* 0x7fffffff09057812 */ /* 0x000fca00078ec0ff */
[----:B------:R-:W-:-:S05]  /*1270*/  VIADD R2, R5, 0xffffffff ;  /* 0xffffffff05027836 */ /* 0x000fca0000000000 */
[----:B------:R-:W-:-:S13]  /*1280*/  ISETP.GE.U32.AND P0, PT, R2, 0x7fefffff, PT ;  /* 0x7fefffff0200780c */ /* 0x000fda0003f06070 */
[----:B------:R-:W-:Y:S01]  /*1290*/  @P0 LOP3.LUT R13, R9, 0x7ff00000, RZ, 0x3c, !PT ;  /* 0x7ff00000090d0812 */ /* 0x000fe200078e3cff */
[----:B------:R-:W-:Y:S01]  /*12a0*/  @P0 IMAD.MOV.U32 R12, RZ, RZ, RZ ;  /* 0x000000ffff0c0224 */ /* 0x000fe200078e00ff */
[----:B------:R-:W-:Y:S06]  /*12b0*/  @P0 BRA `(.L_x_15) ;  /* 0x00000000006c0947 */ /* 0x000fec0003800000 */
[----:B------:R-:W-:-:S13]  /*12c0*/  ISETP.GE.U32.AND P0, PT, R5, 0x1000001, PT ;  /* 0x010000010500780c */ /* 0x000fda0003f06070 */
[----:B------:R-:W-:Y:S05]  /*12d0*/  @!P0 BRA `(.L_x_16) ;  /* 0x0000000000348947 */ /* 0x000fea0003800000 */
[----:B------:R-:W-:Y:S01]  /*12e0*/  VIADD R13, R9, 0xc0200000 ;  /* 0xc0200000090d7836 */ /* 0x000fe20000000000 */
[----:B------:R-:W-:-:S03]  /*12f0*/  MOV R12, R8 ;  /* 0x00000008000c7202 */ /* 0x000fc60000000f00 */
[----:B------:R-:W0:Y:S03]  /*1300*/  MUFU.RCP64H R15, R13 ;  /* 0x0000000d000f7308 */ /* 0x000e260000001800 */
[----:B0-----:R-:W-:-:S08]  /*1310*/  DFMA R18, -R12, R14, 1 ;  /* 0x3ff000000c12742b */ /* 0x001fd0000000010e */
[----:B------:R-:W-:-:S08]  /*1320*/  DFMA R18, R18, R18, R18 ;  /* 0x000000121212722b */ /* 0x000fd00000000012 */
[----:B------:R-:W-:-:S08]  /*1330*/  DFMA R18, R14, R18, R14 ;  /* 0x000000120e12722b */ /* 0x000fd0000000000e */
[----:B------:R-:W-:-:S08]  /*1340*/  DFMA R14, -R12, R18, 1 ;  /* 0x3ff000000c0e742b */ /* 0x000fd00000000112 */
[----:B------:R-:W-:-:S08]  /*1350*/  DFMA R14, R18, R14, R18 ;  /* 0x0000000e120e722b */ /* 0x000fd00000000012 */
[----:B------:R-:W-:-:S08]  /*1360*/  DMUL R14, R14, 2.2250738585072013831e-308 ;  /* 0x001000000e0e7828 */ /* 0x000fd00000000000 */
[----:B------:R-:W-:-:S08]  /*1370*/  DFMA R8, -R8, R14, 1 ;  /* 0x3ff000000808742b */ /* 0x000fd0000000010e */
[----:B------:R-:W-:-:S08]  /*1380*/  DFMA R8, R8, R8, R8 ;  /* 0x000000080808722b */ /* 0x000fd00000000008 */
[----:B------:R-:W-:Y:S01]  /*1390*/  DFMA R12, R14, R8, R14 ;  /* 0x000000080e0c722b */ /* 0x000fe2000000000e */
[----:B------:R-:W-:Y:S10]  /*13a0*/  BRA `(.L_x_15) ;  /* 0x0000000000307947 */ /* 0x000ff40003800000 */
.L_x_16:
[----:B------:R-:W-:Y:S01]  /*13b0*/  DMUL R8, R8, 8.11296384146066816958e+31 ;  /* 0x4690000008087828 */ /* 0x000fe20000000000 */
[----:B------:R-:W-:-:S05]  /*13c0*/  IMAD.MOV.U32 R12, RZ, RZ, R14 ;  /* 0x000000ffff0c7224 */ /* 0x000fca00078e000e */
[----:B------:R-:W0:Y:S02]  /*13d0*/  MUFU.RCP64H R13, R9 ;  /* 0x00000009000d7308 */ /* 0x000e240000001800 */
[----:B0-----:R-:W-:-:S08]  /*13e0*/  DFMA R14, -R8, R12, 1 ;  /* 0x3ff00000080e742b */ /* 0x001fd0000000010c */
[----:B------:R-:W-:-:S08]  /*13f0*/  DFMA R14, R14, R14, R14 ;  /* 0x0000000e0e0e722b */ /* 0x000fd0000000000e */
[----:B------:R-:W-:-:S08]  /*1400*/  DFMA R14, R12, R14, R12 ;  /* 0x0000000e0c0e722b */ /* 0x000fd0000000000c */
[----:B------:R-:W-:-:S08]  /*1410*/  DFMA R12, -R8, R14, 1 ;  /* 0x3ff00000080c742b */ /* 0x000fd0000000010e */
[----:B------:R-:W-:-:S08]  /*1420*/  DFMA R12, R14, R12, R14 ;  /* 0x0000000c0e0c722b */ /* 0x000fd0000000000e */
[----:B------:R-:W-:Y:S01]  /*1430*/  DMUL R12, R12, 8.11296384146066816958e+31 ;  /* 0x469000000c0c7828 */ /* 0x000fe20000000000 */
[----:B------:R-:W-:Y:S10]  /*1440*/  BRA `(.L_x_15) ;  /* 0x0000000000087947 */ /* 0x000ff40003800000 */
.L_x_14:
[----:B------:R-:W-:Y:S01]  /*1450*/  LOP3.LUT R13, R9, 0x80000, RZ, 0xfc, !PT ;  /* 0x00080000090d7812 */ /* 0x000fe200078efcff */
[----:B------:R-:W-:-:S07]  /*1460*/  IMAD.MOV.U32 R12, RZ, RZ, R8 ;  /* 0x000000ffff0c7224 */ /* 0x000fce00078e0008 */
.L_x_15:
[----:B------:R-:W-:Y:S05]  /*1470*/  BSYNC.RECONVERGENT B1 ;  /* 0x0000000000017941 */ /* 0x000fea0003800200 */
.L_x_13:
[----:B------:R-:W-:Y:S02]  /*1480*/  IMAD.MOV.U32 R8, RZ, RZ, R0 ;  /* 0x000000ffff087224 */ /* 0x000fe400078e0000 */
[----:B------:R-:W-:-:S04]  /*1490*/  IMAD.MOV.U32 R9, RZ, RZ, 0x0 ;  /* 0x00000000ff097424 */ /* 0x000fc800078e00ff */
[----:B------:R-:W-:Y:S05]  /*14a0*/  RET.REL.NODEC R8 `(_Z24processMandelbrotElementPdS_S_S_S_S_S_ddddd) ;  /* 0xffffffe808d47950 */ /* 0x000fea0003c3ffff */
        .weak           $__internal_1_$__cuda_sm20_div_rn_f64_full
        .type           $__internal_1_$__cuda_sm20_div_rn_f64_full,@function
        .size           $__internal_1_$__cuda_sm20_div_rn_f64_full,(.L_x_24 - $__internal_1_$__cuda_sm20_div_rn_f64_full)
$__internal_1_$__cuda_sm20_div_rn_f64_full:
[C---:B------:R-:W-:Y:S01]  /*14b0*/  FSETP.GEU.AND P0, PT, |R13|.reuse, 1.469367938527859385e-39, PT ;  /* 0x001000000d00780b */ /* 0x040fe20003f0e200 */
[----:B------:R-:W-:Y:S01]  /*14c0*/  IMAD.MOV.U32 R24, RZ, RZ, 0x1 ;  /* 0x00000001ff187424 */ /* 0x000fe200078e00ff */
[----:B------:R-:W-:Y:S01]  /*14d0*/  LOP3.LUT R10, R13, 0x800fffff, RZ, 0xc0, !PT ;  /* 0x800fffff0d0a7812 */ /* 0x000fe200078ec0ff */
[----:B------:R-:W-:Y:S01]  /*14e0*/  IMAD.MOV.U32 R0, RZ, RZ, 0x1ca00000 ;  /* 0x1ca00000ff007424 */ /* 0x000fe200078e00ff */
[C---:B------:R-:W-:Y:S01]  /*14f0*/  FSETP.GEU.AND P2, PT, |R15|.reuse, 1.469367938527859385e-39, PT ;  /* 0x001000000f00780b */ /* 0x040fe20003f4e200 */
[----:B------:R-:W-:Y:S01]  /*1500*/  BSSY.RECONVERGENT B1, `(.L_x_17) ;  /* 0x0000052000017945 */ /* 0x000fe20003800200 */
[----:B------:R-:W-:Y:S01]  /*1510*/  LOP3.LUT R11, R10, 0x3ff00000, RZ, 0xfc, !PT ;  /* 0x3ff000000a0b7812 */ /* 0x000fe200078efcff */
[----:B------:R-:W-:Y:S01]  /*1520*/  IMAD.MOV.U32 R10, RZ, RZ, R12 ;  /* 0x000000ffff0a7224 */ /* 0x000fe200078e000c */
[----:B------:R-:W-:Y:S02]  /*1530*/  LOP3.LUT R2, R15, 0x7ff00000, RZ, 0xc0, !PT ;  /* 0x7ff000000f027812 */ /* 0x000fe400078ec0ff */
[----:B------:R-:W-:-:S03]  /*1540*/  LOP3.LUT R7, R13, 0x7ff00000, RZ, 0xc0, !PT ;  /* 0x7ff000000d077812 */ /* 0x000fc600078ec0ff */
[----:B------:R-:W-:Y:S01]  /*1550*/  @!P0 DMUL R10, R12, 8.98846567431157953865e+307 ;  /* 0x7fe000000c0a8828 */ /* 0x000fe20000000000 */
[----:B------:R-:W-:-:S03]  /*1560*/  ISETP.GE.U32.AND P1, PT, R2, R7, PT ;  /* 0x000000070200720c */ /* 0x000fc60003f26070 */
[----:B------:R-:W-:Y:S02]  /*1570*/  @!P2 LOP3.LUT R9, R13, 0x7ff00000, RZ, 0xc0, !PT ;  /* 0x7ff000000d09a812 */ /* 0x000fe400078ec0ff */
[----:B------:R-:W0:Y:S02]  /*1580*/  MUFU.RCP64H R25, R11 ;  /* 0x0000000b00197308 */ /* 0x000e240000001800 */
[----:B------:R-:W-:Y:S02]  /*1590*/  @!P2 ISETP.GE.U32.AND P3, PT, R2, R9, PT ;  /* 0x000000090200a20c */ /* 0x000fe40003f66070 */
[----:B------:R-:W-:Y:S02]  /*15a0*/  SEL R9, R0, 0x63400000, !P1 ;  /* 0x6340000000097807 */ /* 0x000fe40004800000 */
[----:B------:R-:W-:Y:S02]  /*15b0*/  @!P0 LOP3.LUT R7, R11, 0x7ff00000, RZ, 0xc0, !PT ;  /* 0x7ff000000b078812 */ /* 0x000fe400078ec0ff */
[----:B------:R-:W-:Y:S01]  /*15c0*/  LOP3.LUT R9, R9, 0x800fffff, R15, 0xf8, !PT ;  /* 0x800fffff09097812 */ /* 0x000fe200078ef80f */
[----:B0-----:R-:W-:-:S08]  /*15d0*/  DFMA R18, R24, -R10, 1 ;  /* 0x3ff000001812742b */ /* 0x001fd0000000080a */
[----:B------:R-:W-:-:S08]  /*15e0*/  DFMA R18, R18, R18, R18 ;  /* 0x000000121212722b */ /* 0x000fd00000000012 */
[----:B------:R-:W-:Y:S01]  /*15f0*/  DFMA R18, R24, R18, R24 ;  /* 0x000000121812722b */ /* 0x000fe20000000018 */
[----:B------:R-:W-:Y:S01]  /*1600*/  @!P2 SEL R25, R0, 0x63400000, !P3 ;  /* 0x634000000019a807 */ /* 0x000fe20005800000 */
[----:B------:R-:W-:-:S03]  /*1610*/  @!P2 IMAD.MOV.U32 R24, RZ, RZ, RZ ;  /* 0x000000ffff18a224 */ /* 0x000fc600078e00ff */
[----:B------:R-:W-:-:S03]  /*1620*/  @!P2 LOP3.LUT R8, R25, 0x80000000, R15, 0xf8, !PT ;  /* 0x800000001908a812 */ /* 0x000fc600078ef80f */
[----:B------:R-:W-:Y:S01]  /*1630*/  DFMA R26, R18, -R10, 1 ;  /* 0x3ff00000121a742b */ /* 0x000fe2000000080a */
[----:B------:R-:W-:Y:S01]  /*1640*/  @!P2 LOP3.LUT R25, R8, 0x100000, RZ, 0xfc, !PT ;  /* 0x001000000819a812 */ /* 0x000fe200078efcff */
[----:B------:R-:W-:-:S06]  /*1650*/  IMAD.MOV.U32 R8, RZ, RZ, R14 ;  /* 0x000000ffff087224 */ /* 0x000fcc00078e000e */
[----:B------:R-:W-:Y:S02]  /*1660*/  DFMA R26, R18, R26, R18 ;  /* 0x0000001a121a722b */ /* 0x000fe40000000012 */
[----:B------:R-:W-:-:S08]  /*1670*/  @!P2 DFMA R8, R8, 2, -R24 ;  /* 0x400000000808a82b */ /* 0x000fd00000000818 */
[----:B------:R-:W-:-:S08]  /*1680*/  DMUL R24, R26, R8 ;  /* 0x000000081a187228 */ /* 0x000fd00000000000 */
[----:B------:R-:W-:-:S08]  /*1690*/  DFMA R18, R24, -R10, R8 ;  /* 0x8000000a1812722b */ /* 0x000fd00000000008 */
[----:B------:R-:W-:Y:S01]  /*16a0*/  DFMA R18, R26, R18, R24 ;  /* 0x000000121a12722b */ /* 0x000fe20000000018 */
[----:B------:R-:W-:Y:S02]  /*16b0*/  MOV R24, R2 ;  /* 0x0000000200187202 */ /* 0x000fe40000000f00 */
[----:B------:R-:W-:-:S05]  /*16c0*/  @!P2 LOP3.LUT R24, R9, 0x7ff00000, RZ, 0xc0, !PT ;  /* 0x7ff000000918a812 */ /* 0x000fca00078ec0ff */
[----:B------:R-:W-:-:S05]  /*16d0*/  VIADD R25, R24, 0xffffffff ;  /* 0xffffffff18197836 */ /* 0x000fca0000000000 */
[----:B------:R-:W-:Y:S01]  /*16e0*/  ISETP.GT.U32.AND P0, PT, R25, 0x7feffffe, PT ;  /* 0x7feffffe1900780c */ /* 0x000fe20003f04070 */
[----:B------:R-:W-:-:S05]  /*16f0*/  VIADD R25, R7, 0xffffffff ;  /* 0xffffffff07197836 */ /* 0x000fca0000000000 */
[----:B------:R-:W-:-:S13]  /*1700*/  ISETP.GT.U32.OR P0, PT, R25, 0x7feffffe, P0 ;  /* 0x7feffffe1900780c */ /* 0x000fda0000704470 */
[----:B------:R-:W-:Y:S05]  /*1710*/  @P0 BRA `(.L_x_18) ;  /* 0x00000000006c0947 */ /* 0x000fea0003800000 */
[----:B------:R-:W-:-:S04]  /*1720*/  LOP3.LUT R7, R13, 0x7ff00000, RZ, 0xc0, !PT ;  /* 0x7ff000000d077812 */ /* 0x000fc800078ec0ff */
[CC--:B------:R-:W-:Y:S02]  /*1730*/  VIADDMNMX R14, R2.reuse, -R7.reuse, 0xb9600000, !PT ;  /* 0xb9600000020e7446 */ /* 0x0c0fe40007800907 */
[----:B------:R-:W-:Y:S02]  /*1740*/  ISETP.GE.U32.AND P0, PT, R2, R7, PT ;  /* 0x000000070200720c */ /* 0x000fe40003f06070 */
[----:B------:R-:W-:Y:S02]  /*1750*/  VIMNMX R14, PT, PT, R14, 0x46a00000, PT ;  /* 0x46a000000e0e7848 */ /* 0x000fe40003fe0100 */
[----:B------:R-:W-:-:S05]  /*1760*/  SEL R7, R0, 0x63400000, !P0 ;  /* 0x6340000000077807 */ /* 0x000fca0004000000 */
[----:B------:R-:W-:Y:S02]  /*1770*/  IMAD.IADD R0, R14, 0x1, -R7 ;  /* 0x000000010e007824 */ /* 0x000fe400078e0a07 */
[----:B------:R-:W-:Y:S02]  /*1780*/  IMAD.MOV.U32 R14, RZ, RZ, RZ ;  /* 0x000000ffff0e7224 */ /* 0x000fe400078e00ff */
[----:B------:R-:W-:-:S06]  /*1790*/  VIADD R15, R0, 0x7fe00000 ;  /* 0x7fe00000000f7836 */ /* 0x000fcc0000000000 */
[----:B------:R-:W-:-:S10]  /*17a0*/  DMUL R26, R18, R14 ;  /* 0x0000000e121a7228 */ /* 0x000fd40000000000 */
[----:B------:R-:W-:-:S13]  /*17b0*/  FSETP.GTU.AND P0, PT, |R27|, 1.469367938527859385e-39, PT ;  /* 0x001000001b00780b */ /* 0x000fda0003f0c200 */
[----:B------:R-:W-:Y:S05]  /*17c0*/  @P0 BRA `(.L_x_19) ;  /* 0x0000000000940947 */ /* 0x000fea0003800000 */
[----:B------:R-:W-:Y:S01]  /*17d0*/  DFMA R8, R18, -R10, R8 ;  /* 0x8000000a1208722b */ /* 0x000fe20000000008 */
[----:B------:R-:W-:-:S09]  /*17e0*/  IMAD.MOV.U32 R14, RZ, RZ, RZ ;  /* 0x000000ffff0e7224 */ /* 0x000fd200078e00ff */
[C---:B------:R-:W-:Y:S02]  /*17f0*/  FSETP.NEU.AND P0, PT, R9.reuse, RZ, PT ;  /* 0x000000ff0900720b */ /* 0x040fe40003f0d000 */
[----:B------:R-:W-:-:S04]  /*1800*/  LOP3.LUT R13, R9, 0x80000000, R13, 0x48, !PT ;  /* 0x80000000090d7812 */ /* 0x000fc800078e480d */
[----:B------:R-:W-:-:S07]  /*1810*/  LOP3.LUT R15, R13, R15, RZ, 0xfc, !PT ;  /* 0x0000000f0d0f7212 */ /* 0x000fce00078efcff */
[----:B------:R-:W-:Y:S05]  /*1820*/  @!P0 BRA `(.L_x_19) ;  /* 0x00000000007c8947 */ /* 0x000fea0003800000 */
[----:B------:R-:W-:Y:S01]  /*1830*/  IMAD.MOV R9, RZ, RZ, -R0 ;  /* 0x000000ffff097224 */ /* 0x000fe200078e0a00 */
[----:B------:R-:W-:Y:S01]  /*1840*/  DMUL.RP R14, R18, R14 ;  /* 0x0000000e120e7228 */ /* 0x000fe20000008000 */
[----:B------:R-:W-:Y:S01]  /*1850*/  IMAD.MOV.U32 R8, RZ, RZ, RZ ;  /* 0x000000ffff087224 */ /* 0x000fe200078e00ff */
[----:B------:R-:W-:-:S05]  /*1860*/  IADD3 R7, PT, PT, -R0, -0x43300000, RZ ;  /* 0xbcd0000000077810 */ /* 0x000fca0007ffe1ff */
[----:B------:R-:W-:-:S03]  /*1870*/  DFMA R8, R26, -R8, R18 ;  /* 0x800000081a08722b */ /* 0x000fc60000000012 */
[----:B------:R-:W-:-:S07]  /*1880*/  LOP3.LUT R13, R15, R13, RZ, 0x3c, !PT ;  /* 0x0000000d0f0d7212 */ /* 0x000fce00078e3cff */
[----:B------:R-:W-:-:S04]  /*1890*/  FSETP.NEU.AND P0, PT, |R9|, R7, PT ;  /* 0x000000070900720b */ /* 0x000fc80003f0d200 */
[----:B------:R-:W-:Y:S02]  /*18a0*/  FSEL R26, R14, R26, !P0 ;  /* 0x0000001a0e1a7208 */ /* 0x000fe40004000000 */
[----:B------:R-:W-:Y:S01]  /*18b0*/  FSEL R27, R13, R27, !P0 ;  /* 0x0000001b0d1b7208 */ /* 0x000fe20004000000 */
[----:B------:R-:W-:Y:S06]  /*18c0*/  BRA `(.L_x_19) ;  /* 0x0000000000547947 */ /* 0x000fec0003800000 */
.L_x_18:
[----:B------:R-:W-:-:S14]  /*18d0*/  DSETP.NAN.AND P0, PT, R14, R14, PT ;  /* 0x0000000e0e00722a */ /* 0x000fdc0003f08000 */
[----:B------:R-:W-:Y:S05]  /*18e0*/  @P0 BRA `(.L_x_20) ;  /* 0x0000000000440947 */ /* 0x000fea0003800000 */
[----:B------:R-:W-:-:S14]  /*18f0*/  DSETP.NAN.AND P0, PT, R12, R12, PT ;  /* 0x0000000c0c00722a */ /* 0x000fdc0003f08000 */
[----:B------:R-:W-:Y:S05]  /*1900*/  @P0 BRA `(.L_x_21) ;  /* 0x0000000000300947 */ /* 0x000fea0003800000 */
[----:B------:R-:W-:Y:S01]  /*1910*/  ISETP.NE.AND P0, PT, R24, R7, PT ;  /* 0x000000071800720c */ /* 0x000fe20003f05270 */
[----:B------:R-:W-:Y:S01]  /*1920*/  IMAD.MOV.U32 R26, RZ, RZ, 0x0 ;  /* 0x00000000ff1a7424 */ /* 0x000fe200078e00ff */
[----:B------:R-:W-:-:S11]  /*1930*/  MOV R27, 0xfff80000 ;  /* 0xfff80000001b7802 */ /* 0x000fd60000000f00 */
[----:B------:R-:W-:Y:S05]  /*1940*/  @!P0 BRA `(.L_x_19) ;  /* 0x0000000000348947 */ /* 0x000fea0003800000 */
[----:B------:R-:W-:Y:S02]  /*1950*/  ISETP.NE.AND P0, PT, R24, 0x7ff00000, PT ;  /* 0x7ff000001800780c */ /* 0x000fe40003f05270 */
[----:B------:R-:W-:Y:S02]  /*1960*/  LOP3.LUT R27, R15, 0x80000000, R13, 0x48, !PT ;  /* 0x800000000f1b7812 */ /* 0x000fe400078e480d */
[----:B------:R-:W-:-:S13]  /*1970*/  ISETP.EQ.OR P0, PT, R7, RZ, !P0 ;  /* 0x000000ff0700720c */ /* 0x000fda0004702670 */
[----:B------:R-:W-:Y:S01]  /*1980*/  @P0 LOP3.LUT R0, R27, 0x7ff00000, RZ, 0xfc, !PT ;  /* 0x7ff000001b000812 */ /* 0x000fe200078efcff */
[----:B------:R-:W-:Y:S02]  /*1990*/  @!P0 IMAD.MOV.U32 R26, RZ, RZ, RZ ;  /* 0x000000ffff1a8224 */ /* 0x000fe400078e00ff */
[----:B------:R-:W-:Y:S02]  /*19a0*/  @P0 IMAD.MOV.U32 R26, RZ, RZ, RZ ;  /* 0x000000ffff1a0224 */ /* 0x000fe400078e00ff */
[----:B------:R-:W-:Y:S01]  /*19b0*/  @P0 IMAD.MOV.U32 R27, RZ, RZ, R0 ;  /* 0x000000ffff1b0224 */ /* 0x000fe200078e0000 */
[----:B------:R-:W-:Y:S06]  /*19c0*/  BRA `(.L_x_19) ;  /* 0x0000000000147947 */ /* 0x000fec0003800000 */
.L_x_21:
[----:B------:R-:W-:Y:S01]  /*19d0*/  LOP3.LUT R27, R13, 0x80000, RZ, 0xfc, !PT ;  /* 0x000800000d1b7812 */ /* 0x000fe200078efcff */
[----:B------:R-:W-:Y:S01]  /*19e0*/  IMAD.MOV.U32 R26, RZ, RZ, R12 ;  /* 0x000000ffff1a7224 */ /* 0x000fe200078e000c */
[----:B------:R-:W-:Y:S06]  /*19f0*/  BRA `(.L_x_19) ;  /* 0x0000000000087947 */ /* 0x000fec0003800000 */
.L_x_20:
[----:B------:R-:W-:Y:S01]  /*1a00*/  LOP3.LUT R27, R15, 0x80000, RZ, 0xfc, !PT ;  /* 0x000800000f1b7812 */ /* 0x000fe200078efcff */
[----:B------:R-:W-:-:S07]  /*1a10*/  IMAD.MOV.U32 R26, RZ, RZ, R14 ;  /* 0x000000ffff1a7224 */ /* 0x000fce00078e000e */
.L_x_19:
[----:B------:R-:W-:Y:S05]  /*1a20*/  BSYNC.RECONVERGENT B1 ;  /* 0x0000000000017941 */ /* 0x000fea0003800200 */
.L_x_17:
[----:B------:R-:W-:Y:S02]  /*1a30*/  IMAD.MOV.U32 R7, RZ, RZ, 0x0 ;  /* 0x00000000ff077424 */ /* 0x000fe400078e00ff */
[----:B------:R-:W-:Y:S02]  /*1a40*/  IMAD.MOV.U32 R8, RZ, RZ, R26 ;  /* 0x000000ffff087224 */ /* 0x000fe400078e001a */
[----:B------:R-:W-:Y:S01]  /*1a50*/  IMAD.MOV.U32 R9, RZ, RZ, R27 ;  /* 0x000000ffff097224 */ /* 0x000fe200078e001b */
[----:B------:R-:W-:Y:S06]  /*1a60*/  RET.REL.NODEC R6 `(_Z24processMandelbrotElementPdS_S_S_S_S_S_ddddd) ;  /* 0xffffffe406647950 */ /* 0x000fec0003c3ffff */
.L_x_22:
[----:B------:R-:W-:-:S00]  /*1a70*/  BRA `(.L_x_22) ;  /* 0xfffffffc00fc7947 */ /* 0x000fc0000383ffff */
[----:B------:R-:W-:-:S00]  /*1a80*/  NOP ;  /* 0x0000000000007918 */ /* 0x000fc00000000000 */
[----:B------:R-:W-:-:S00]  /*1a90*/  NOP ;  /* 0x0000000000007918 */ /* 0x000fc00000000000 */
[----:B------:R-:W-:-:S00]  /*1aa0*/  NOP ;  /* 0x0000000000007918 */ /* 0x000fc00000000000 */
[----:B------:R-:W-:-:S00]  /*1ab0*/  NOP ;  /* 0x0000000000007918 */ /* 0x000fc00000000000 */
[----:B------:R-:W-:-:S00]  /*1ac0*/  NOP ;  /* 0x0000000000007918 */ /* 0x000fc00000000000 */
[----:B------:R-:W-:-:S00]  /*1ad0*/  NOP ;  /* 0x0000000000007918 */ /* 0x000fc00000000000 */
[----:B------:R-:W-:-:S00]  /*1ae0*/  NOP ;  /* 0x0000000000007918 */ /* 0x000fc00000000000 */
[----:B------:R-:W-:-:S00]  /*1af0*/  NOP ;  /* 0x0000000000007918 */ /* 0x000fc00000000000 */
.L_x_24:


//--------------------- .nv.shared.reserved.0     --------------------------
	.section	.nv.shared.reserved.0,"aw",@nobits
	.weak		__nv_reservedSMEM_offset_0_alias
	.size		__nv_reservedSMEM_offset_0_alias, 0, 64
	.other		__nv_reservedSMEM_offset_0_alias,@"STO_CUDA_RESERVED_SHARED STV_DEFAULT"
__nv_reservedSMEM_offset_0_alias:
	.zero		0
	.zero		64


//--------------------- .nv.constant0._Z24processMandelbrotElementPdS_S_S_S_S_S_ddddd --------------------------
	.section	.nv.constant0._Z24processMandelbrotElementPdS_S_S_S_S_S_ddddd,"a",@progbits
	.sectionflags	@""
	.align	4
.nv.constant0._Z24processMandelbrotElementPdS_S_S_S_S_S_ddddd:
	.zero		992


//--------------------- SYMBOLS --------------------------

	.type		.nv.reservedSmem.offset0,@object
	.size		.nv.reservedSmem.offset0,0x4
